//
// Generated by NVIDIA NVVM Compiler
//
// Compiler Build ID: CL-36424714
// Cuda compilation tools, release 13.0, V13.0.88
// Based on NVVM 20.0.0
//

.version 9.0
.target sm_100
.address_size 64

	// .globl	_Z7sweep_xPdi
.extern .shared .align 16 .b8 sh_eps_data[];

.visible .entry _Z7sweep_xPdi(
	.param .u64 .ptr .align 1 _Z7sweep_xPdi_param_0,
	.param .u32 _Z7sweep_xPdi_param_1
)
{
	.reg .pred 	%p<11>;
	.reg .b32 	%r<26>;
	.reg .b64 	%rd<96>;
	.reg .b64 	%fd<50>;

	ld.param.u64 	%rd28, [_Z7sweep_xPdi_param_0];
	ld.param.u32 	%r10, [_Z7sweep_xPdi_param_1];
	cvta.to.global.u64 	%rd92, %rd28;
	mov.u32 	%r11, %ctaid.x;
	mov.u32 	%r12, %ntid.x;
	mov.u32 	%r13, %tid.x;
	mad.lo.s32 	%r14, %r11, %r12, %r13;
	add.s32 	%r1, %r14, 1;
	mov.u32 	%r15, %ctaid.y;
	mov.u32 	%r16, %ntid.y;
	mov.u32 	%r17, %tid.y;
	mad.lo.s32 	%r18, %r15, %r16, %r17;
	add.s32 	%r2, %r18, 1;
	add.s32 	%r20, %r10, -1;
	max.s32 	%r21, %r1, %r2;
	setp.ge.s32 	%p1, %r21, %r20;
	@%p1 bra 	$L__BB0_13;
	cvt.s64.s32 	%rd2, %r10;
	mul.wide.s32 	%rd3, %r10, %r10;
	cvt.u64.u32 	%rd4, %r2;
	cvt.s64.s32 	%rd5, %r1;
	mad.lo.s64 	%rd29, %rd2, %rd4, %rd5;
	add.s64 	%rd93, %rd29, %rd3;
	setp.lt.s32 	%p2, %r10, 3;
	@%p2 bra 	$L__BB0_13;
	add.s32 	%r3, %r10, -2;
	add.s32 	%r22, %r10, -3;
	setp.lt.u32 	%p3, %r22, 7;
	@%p3 bra 	$L__BB0_5;
	mad.lo.s64 	%rd30, %rd2, %rd4, %rd5;
	add.s64 	%rd93, %rd30, %rd3;
	shl.b64 	%rd31, %rd2, 3;
	shl.b64 	%rd32, %rd4, 3;
	add.s64 	%rd33, %rd31, %rd32;
	shl.b64 	%rd34, %rd5, 3;
	mad.lo.s64 	%rd8, %rd33, %rd2, %rd34;
	shl.b64 	%rd9, %rd30, 3;
	mad.lo.s64 	%rd35, %rd2, 24, %rd32;
	mad.lo.s64 	%rd10, %rd35, %rd2, %rd34;
	shl.b64 	%rd36, %rd2, 5;
	add.s64 	%rd37, %rd36, %rd32;
	mad.lo.s64 	%rd11, %rd37, %rd2, %rd34;
	mad.lo.s64 	%rd38, %rd2, 40, %rd32;
	mad.lo.s64 	%rd12, %rd38, %rd2, %rd34;
	mad.lo.s64 	%rd39, %rd2, 48, %rd32;
	mad.lo.s64 	%rd13, %rd39, %rd2, %rd34;
	mad.lo.s64 	%rd40, %rd2, 56, %rd32;
	mad.lo.s64 	%rd14, %rd40, %rd2, %rd34;
	shl.b64 	%rd41, %rd2, 6;
	add.s64 	%rd42, %rd41, %rd32;
	mad.lo.s64 	%rd15, %rd42, %rd2, %rd34;
	mad.lo.s64 	%rd43, %rd2, 72, %rd32;
	mad.lo.s64 	%rd16, %rd43, %rd2, %rd34;
	shl.b64 	%rd44, %rd2, 1;
	add.s64 	%rd45, %rd44, %rd4;
	mul.lo.s64 	%rd46, %rd45, %rd2;
	shl.b64 	%rd47, %rd46, 3;
	add.s64 	%rd17, %rd47, %rd34;
	and.b32  	%r23, %r3, -8;
	neg.s32 	%r25, %r23;
$L__BB0_4:
	.pragma "nounroll";
	add.s64 	%rd48, %rd92, %rd9;
	ld.global.f64 	%fd1, [%rd48];
	add.s64 	%rd49, %rd92, %rd17;
	ld.global.f64 	%fd2, [%rd49];
	add.f64 	%fd3, %fd1, %fd2;
	mul.f64 	%fd4, %fd3, 0d3FE0000000000000;
	add.s64 	%rd50, %rd92, %rd8;
	st.global.f64 	[%rd50], %fd4;
	add.s64 	%rd51, %rd92, %rd10;
	ld.global.f64 	%fd5, [%rd51];
	add.f64 	%fd6, %fd4, %fd5;
	mul.f64 	%fd7, %fd6, 0d3FE0000000000000;
	st.global.f64 	[%rd49], %fd7;
	add.s64 	%rd52, %rd92, %rd11;
	ld.global.f64 	%fd8, [%rd52];
	add.f64 	%fd9, %fd7, %fd8;
	mul.f64 	%fd10, %fd9, 0d3FE0000000000000;
	st.global.f64 	[%rd51], %fd10;
	add.s64 	%rd53, %rd92, %rd12;
	ld.global.f64 	%fd11, [%rd53];
	add.f64 	%fd12, %fd10, %fd11;
	mul.f64 	%fd13, %fd12, 0d3FE0000000000000;
	st.global.f64 	[%rd52], %fd13;
	add.s64 	%rd54, %rd92, %rd13;
	ld.global.f64 	%fd14, [%rd54];
	add.f64 	%fd15, %fd13, %fd14;
	mul.f64 	%fd16, %fd15, 0d3FE0000000000000;
	st.global.f64 	[%rd53], %fd16;
	add.s64 	%rd55, %rd92, %rd14;
	ld.global.f64 	%fd17, [%rd55];
	add.f64 	%fd18, %fd16, %fd17;
	mul.f64 	%fd19, %fd18, 0d3FE0000000000000;
	st.global.f64 	[%rd54], %fd19;
	add.s64 	%rd56, %rd92, %rd15;
	ld.global.f64 	%fd20, [%rd56];
	add.f64 	%fd21, %fd19, %fd20;
	mul.f64 	%fd22, %fd21, 0d3FE0000000000000;
	st.global.f64 	[%rd55], %fd22;
	add.s64 	%rd57, %rd92, %rd16;
	ld.global.f64 	%fd23, [%rd57];
	add.f64 	%fd24, %fd22, %fd23;
	mul.f64 	%fd25, %fd24, 0d3FE0000000000000;
	st.global.f64 	[%rd56], %fd25;
	shl.b64 	%rd58, %rd3, 6;
	add.s64 	%rd92, %rd92, %rd58;
	shl.b64 	%rd59, %rd3, 3;
	add.s64 	%rd93, %rd93, %rd59;
	add.s32 	%r25, %r25, 8;
	setp.ne.s32 	%p4, %r25, 0;
	@%p4 bra 	$L__BB0_4;
$L__BB0_5:
	and.b32  	%r7, %r3, 7;
	setp.eq.s32 	%p5, %r7, 0;
	@%p5 bra 	$L__BB0_13;
	ld.param.u64 	%rd90, [_Z7sweep_xPdi_param_0];
	cvta.to.global.u64 	%rd23, %rd90;
	and.b32  	%r8, %r3, 3;
	setp.lt.u32 	%p6, %r7, 4;
	@%p6 bra 	$L__BB0_8;
	sub.s64 	%rd60, %rd93, %rd3;
	shl.b64 	%rd61, %rd60, 3;
	add.s64 	%rd62, %rd23, %rd61;
	ld.global.f64 	%fd26, [%rd62];
	add.s64 	%rd63, %rd93, %rd3;
	shl.b64 	%rd64, %rd63, 3;
	add.s64 	%rd65, %rd23, %rd64;
	ld.global.f64 	%fd27, [%rd65];
	add.f64 	%fd28, %fd26, %fd27;
	mul.f64 	%fd29, %fd28, 0d3FE0000000000000;
	shl.b64 	%rd66, %rd3, 3;
	add.s64 	%rd67, %rd62, %rd66;
	st.global.f64 	[%rd67], %fd29;
	add.s64 	%rd68, %rd65, %rd66;
	ld.global.f64 	%fd30, [%rd68];
	add.f64 	%fd31, %fd29, %fd30;
	mul.f64 	%fd32, %fd31, 0d3FE0000000000000;
	st.global.f64 	[%rd65], %fd32;
	shl.b64 	%rd69, %rd3, 1;
	add.s64 	%rd70, %rd63, %rd69;
	add.s64 	%rd71, %rd68, %rd66;
	ld.global.f64 	%fd33, [%rd71];
	add.f64 	%fd34, %fd32, %fd33;
	mul.f64 	%fd35, %fd34, 0d3FE0000000000000;
	st.global.f64 	[%rd68], %fd35;
	add.s64 	%rd93, %rd70, %rd3;
	add.s64 	%rd72, %rd71, %rd66;
	ld.global.f64 	%fd36, [%rd72];
	add.f64 	%fd37, %fd35, %fd36;
	mul.f64 	%fd38, %fd37, 0d3FE0000000000000;
	st.global.f64 	[%rd71], %fd38;
$L__BB0_8:
	setp.eq.s32 	%p7, %r8, 0;
	@%p7 bra 	$L__BB0_13;
	setp.eq.s32 	%p8, %r8, 1;
	@%p8 bra 	$L__BB0_11;
	sub.s64 	%rd73, %rd93, %rd3;
	shl.b64 	%rd74, %rd73, 3;
	add.s64 	%rd75, %rd23, %rd74;
	ld.global.f64 	%fd39, [%rd75];
	add.s64 	%rd76, %rd93, %rd3;
	shl.b64 	%rd77, %rd76, 3;
	add.s64 	%rd78, %rd23, %rd77;
	ld.global.f64 	%fd40, [%rd78];
	add.f64 	%fd41, %fd39, %fd40;
	mul.f64 	%fd42, %fd41, 0d3FE0000000000000;
	shl.b64 	%rd79, %rd3, 3;
	add.s64 	%rd80, %rd75, %rd79;
	st.global.f64 	[%rd80], %fd42;
	add.s64 	%rd93, %rd76, %rd3;
	add.s64 	%rd81, %rd78, %rd79;
	ld.global.f64 	%fd43, [%rd81];
	add.f64 	%fd44, %fd42, %fd43;
	mul.f64 	%fd45, %fd44, 0d3FE0000000000000;
	st.global.f64 	[%rd78], %fd45;
$L__BB0_11:
	and.b32  	%r24, %r10, 1;
	setp.eq.b32 	%p9, %r24, 1;
	not.pred 	%p10, %p9;
	@%p10 bra 	$L__BB0_13;
	sub.s64 	%rd82, %rd93, %rd3;
	shl.b64 	%rd83, %rd82, 3;
	add.s64 	%rd84, %rd23, %rd83;
	ld.global.f64 	%fd46, [%rd84];
	add.s64 	%rd85, %rd93, %rd3;
	shl.b64 	%rd86, %rd85, 3;
	add.s64 	%rd87, %rd23, %rd86;
	ld.global.f64 	%fd47, [%rd87];
	add.f64 	%fd48, %fd46, %fd47;
	mul.f64 	%fd49, %fd48, 0d3FE0000000000000;
	shl.b64 	%rd88, %rd3, 3;
	add.s64 	%rd89, %rd84, %rd88;
	st.global.f64 	[%rd89], %fd49;
$L__BB0_13:
	ret;

}
	// .globl	_Z7sweep_yPdi
.visible .entry _Z7sweep_yPdi(
	.param .u64 .ptr .align 1 _Z7sweep_yPdi_param_0,
	.param .u32 _Z7sweep_yPdi_param_1
)
{
	.reg .pred 	%p<11>;
	.reg .b32 	%r<26>;
	.reg .b64 	%rd<89>;
	.reg .b64 	%fd<50>;

	ld.param.u64 	%rd25, [_Z7sweep_yPdi_param_0];
	ld.param.u32 	%r10, [_Z7sweep_yPdi_param_1];
	cvta.to.global.u64 	%rd1, %rd25;
	mov.u32 	%r11, %ctaid.x;
	mov.u32 	%r12, %ntid.x;
	mov.u32 	%r13, %tid.x;
	mad.lo.s32 	%r14, %r11, %r12, %r13;
	add.s32 	%r1, %r14, 1;
	mov.u32 	%r15, %ctaid.y;
	mov.u32 	%r16, %ntid.y;
	mov.u32 	%r17, %tid.y;
	mad.lo.s32 	%r18, %r15, %r16, %r17;
	add.s32 	%r2, %r18, 1;
	add.s32 	%r20, %r10, -1;
	max.s32 	%r21, %r1, %r2;
	setp.ge.s32 	%p1, %r21, %r20;
	@%p1 bra 	$L__BB1_13;
	cvt.u64.u32 	%rd26, %r2;
	cvt.s64.s32 	%rd2, %r10;
	mul.lo.s64 	%rd3, %rd2, %rd26;
	mul.lo.s64 	%rd4, %rd3, %rd2;
	cvt.s64.s32 	%rd5, %r1;
	add.s64 	%rd27, %rd2, %rd5;
	add.s64 	%rd86, %rd27, %rd4;
	setp.lt.s32 	%p2, %r10, 3;
	@%p2 bra 	$L__BB1_13;
	add.s32 	%r3, %r10, -2;
	add.s32 	%r22, %r10, -3;
	setp.lt.u32 	%p3, %r22, 7;
	@%p3 bra 	$L__BB1_5;
	add.s64 	%rd28, %rd4, %rd5;
	shl.b64 	%rd7, %rd28, 3;
	shl.b64 	%rd29, %rd3, 3;
	add.s64 	%rd30, %rd29, 24;
	shl.b64 	%rd31, %rd5, 3;
	mad.lo.s64 	%rd8, %rd30, %rd2, %rd31;
	add.s64 	%rd32, %rd29, 32;
	mad.lo.s64 	%rd9, %rd32, %rd2, %rd31;
	add.s64 	%rd33, %rd29, 40;
	mad.lo.s64 	%rd10, %rd33, %rd2, %rd31;
	add.s64 	%rd34, %rd29, 48;
	mad.lo.s64 	%rd11, %rd34, %rd2, %rd31;
	add.s64 	%rd35, %rd29, 56;
	mad.lo.s64 	%rd12, %rd35, %rd2, %rd31;
	add.s64 	%rd36, %rd29, 64;
	mad.lo.s64 	%rd13, %rd36, %rd2, %rd31;
	add.s64 	%rd37, %rd29, 72;
	mad.lo.s64 	%rd14, %rd37, %rd2, %rd31;
	add.s64 	%rd38, %rd3, 2;
	mul.lo.s64 	%rd39, %rd38, %rd2;
	shl.b64 	%rd40, %rd39, 3;
	add.s64 	%rd15, %rd40, %rd31;
	and.b32  	%r23, %r3, -8;
	neg.s32 	%r25, %r23;
	mov.u64 	%rd85, %rd1;
$L__BB1_4:
	.pragma "nounroll";
	add.s64 	%rd41, %rd85, %rd7;
	ld.global.f64 	%fd1, [%rd41];
	add.s64 	%rd42, %rd85, %rd15;
	ld.global.f64 	%fd2, [%rd42];
	add.f64 	%fd3, %fd1, %fd2;
	mul.f64 	%fd4, %fd3, 0d3FE0000000000000;
	shl.b64 	%rd43, %rd2, 3;
	add.s64 	%rd44, %rd7, %rd43;
	add.s64 	%rd45, %rd85, %rd44;
	st.global.f64 	[%rd45], %fd4;
	add.s64 	%rd46, %rd85, %rd8;
	ld.global.f64 	%fd5, [%rd46];
	add.f64 	%fd6, %fd4, %fd5;
	mul.f64 	%fd7, %fd6, 0d3FE0000000000000;
	st.global.f64 	[%rd42], %fd7;
	add.s64 	%rd47, %rd85, %rd9;
	ld.global.f64 	%fd8, [%rd47];
	add.f64 	%fd9, %fd7, %fd8;
	mul.f64 	%fd10, %fd9, 0d3FE0000000000000;
	st.global.f64 	[%rd46], %fd10;
	add.s64 	%rd48, %rd85, %rd10;
	ld.global.f64 	%fd11, [%rd48];
	add.f64 	%fd12, %fd10, %fd11;
	mul.f64 	%fd13, %fd12, 0d3FE0000000000000;
	st.global.f64 	[%rd47], %fd13;
	add.s64 	%rd49, %rd85, %rd11;
	ld.global.f64 	%fd14, [%rd49];
	add.f64 	%fd15, %fd13, %fd14;
	mul.f64 	%fd16, %fd15, 0d3FE0000000000000;
	st.global.f64 	[%rd48], %fd16;
	add.s64 	%rd50, %rd85, %rd12;
	ld.global.f64 	%fd17, [%rd50];
	add.f64 	%fd18, %fd16, %fd17;
	mul.f64 	%fd19, %fd18, 0d3FE0000000000000;
	st.global.f64 	[%rd49], %fd19;
	add.s64 	%rd51, %rd85, %rd13;
	ld.global.f64 	%fd20, [%rd51];
	add.f64 	%fd21, %fd19, %fd20;
	mul.f64 	%fd22, %fd21, 0d3FE0000000000000;
	st.global.f64 	[%rd50], %fd22;
	add.s64 	%rd52, %rd85, %rd14;
	ld.global.f64 	%fd23, [%rd52];
	add.f64 	%fd24, %fd22, %fd23;
	mul.f64 	%fd25, %fd24, 0d3FE0000000000000;
	st.global.f64 	[%rd51], %fd25;
	shl.b64 	%rd53, %rd2, 6;
	add.s64 	%rd85, %rd85, %rd53;
	add.s64 	%rd86, %rd86, %rd43;
	add.s32 	%r25, %r25, 8;
	setp.ne.s32 	%p4, %r25, 0;
	@%p4 bra 	$L__BB1_4;
$L__BB1_5:
	and.b32  	%r7, %r3, 7;
	setp.eq.s32 	%p5, %r7, 0;
	@%p5 bra 	$L__BB1_13;
	and.b32  	%r8, %r3, 3;
	setp.lt.u32 	%p6, %r7, 4;
	@%p6 bra 	$L__BB1_8;
	sub.s64 	%rd54, %rd86, %rd2;
	shl.b64 	%rd55, %rd54, 3;
	add.s64 	%rd56, %rd1, %rd55;
	ld.global.f64 	%fd26, [%rd56];
	add.s64 	%rd57, %rd86, %rd2;
	shl.b64 	%rd58, %rd57, 3;
	add.s64 	%rd59, %rd1, %rd58;
	ld.global.f64 	%fd27, [%rd59];
	add.f64 	%fd28, %fd26, %fd27;
	mul.f64 	%fd29, %fd28, 0d3FE0000000000000;
	shl.b64 	%rd60, %rd2, 3;
	add.s64 	%rd61, %rd56, %rd60;
	st.global.f64 	[%rd61], %fd29;
	add.s64 	%rd62, %rd59, %rd60;
	ld.global.f64 	%fd30, [%rd62];
	add.f64 	%fd31, %fd29, %fd30;
	mul.f64 	%fd32, %fd31, 0d3FE0000000000000;
	st.global.f64 	[%rd59], %fd32;
	shl.b64 	%rd63, %rd2, 1;
	add.s64 	%rd64, %rd57, %rd63;
	add.s64 	%rd65, %rd62, %rd60;
	ld.global.f64 	%fd33, [%rd65];
	add.f64 	%fd34, %fd32, %fd33;
	mul.f64 	%fd35, %fd34, 0d3FE0000000000000;
	st.global.f64 	[%rd62], %fd35;
	add.s64 	%rd86, %rd64, %rd2;
	add.s64 	%rd66, %rd65, %rd60;
	ld.global.f64 	%fd36, [%rd66];
	add.f64 	%fd37, %fd35, %fd36;
	mul.f64 	%fd38, %fd37, 0d3FE0000000000000;
	st.global.f64 	[%rd65], %fd38;
$L__BB1_8:
	setp.eq.s32 	%p7, %r8, 0;
	@%p7 bra 	$L__BB1_13;
	setp.eq.s32 	%p8, %r8, 1;
	@%p8 bra 	$L__BB1_11;
	sub.s64 	%rd67, %rd86, %rd2;
	shl.b64 	%rd68, %rd67, 3;
	add.s64 	%rd69, %rd1, %rd68;
	ld.global.f64 	%fd39, [%rd69];
	add.s64 	%rd70, %rd86, %rd2;
	shl.b64 	%rd71, %rd70, 3;
	add.s64 	%rd72, %rd1, %rd71;
	ld.global.f64 	%fd40, [%rd72];
	add.f64 	%fd41, %fd39, %fd40;
	mul.f64 	%fd42, %fd41, 0d3FE0000000000000;
	shl.b64 	%rd73, %rd2, 3;
	add.s64 	%rd74, %rd69, %rd73;
	st.global.f64 	[%rd74], %fd42;
	add.s64 	%rd86, %rd70, %rd2;
	add.s64 	%rd75, %rd72, %rd73;
	ld.global.f64 	%fd43, [%rd75];
	add.f64 	%fd44, %fd42, %fd43;
	mul.f64 	%fd45, %fd44, 0d3FE0000000000000;
	st.global.f64 	[%rd72], %fd45;
$L__BB1_11:
	and.b32  	%r24, %r10, 1;
	setp.eq.b32 	%p9, %r24, 1;
	not.pred 	%p10, %p9;
	@%p10 bra 	$L__BB1_13;
	sub.s64 	%rd76, %rd86, %rd2;
	shl.b64 	%rd77, %rd76, 3;
	add.s64 	%rd78, %rd1, %rd77;
	ld.global.f64 	%fd46, [%rd78];
	add.s64 	%rd79, %rd86, %rd2;
	shl.b64 	%rd80, %rd79, 3;
	add.s64 	%rd81, %rd1, %rd80;
	ld.global.f64 	%fd47, [%rd81];
	add.f64 	%fd48, %fd46, %fd47;
	mul.f64 	%fd49, %fd48, 0d3FE0000000000000;
	shl.b64 	%rd82, %rd2, 3;
	add.s64 	%rd83, %rd78, %rd82;
	st.global.f64 	[%rd83], %fd49;
$L__BB1_13:
	ret;

}
	// .globl	_Z7sweep_zPdS_i
.visible .entry _Z7sweep_zPdS_i(
	.param .u64 .ptr .align 1 _Z7sweep_zPdS_i_param_0,
	.param .u64 .ptr .align 1 _Z7sweep_zPdS_i_param_1,
	.param .u32 _Z7sweep_zPdS_i_param_2
)
{
	.reg .pred 	%p<17>;
	.reg .b32 	%r<50>;
	.reg .b64 	%rd<42>;
	.reg .b64 	%fd<128>;

	ld.param.u64 	%rd11, [_Z7sweep_zPdS_i_param_0];
	ld.param.u64 	%rd12, [_Z7sweep_zPdS_i_param_1];
	ld.param.u32 	%r24, [_Z7sweep_zPdS_i_param_2];
	cvta.to.global.u64 	%rd1, %rd11;
	cvta.to.global.u64 	%rd2, %rd12;
	mov.u32 	%r25, %tid.x;
	mov.u32 	%r26, %tid.y;
	mov.u32 	%r27, %ctaid.x;
	mov.u32 	%r1, %ntid.x;
	mad.lo.s32 	%r28, %r27, %r1, %r25;
	add.s32 	%r2, %r28, 1;
	mov.u32 	%r29, %ctaid.y;
	mov.u32 	%r3, %ntid.y;
	mad.lo.s32 	%r30, %r29, %r3, %r26;
	add.s32 	%r4, %r30, 1;
	mad.lo.s32 	%r5, %r26, %r1, %r25;
	shl.b32 	%r31, %r5, 3;
	mov.u32 	%r32, sh_eps_data;
	add.s32 	%r6, %r32, %r31;
	mov.b64 	%rd13, 0;
	st.shared.u64 	[%r6], %rd13;
	add.s32 	%r33, %r24, -1;
	max.s32 	%r34, %r4, %r2;
	setp.ge.s32 	%p1, %r34, %r33;
	@%p1 bra 	$L__BB2_15;
	setp.lt.s32 	%p2, %r24, 3;
	mov.f64 	%fd127, 0d0000000000000000;
	@%p2 bra 	$L__BB2_14;
	cvt.u64.u32 	%rd14, %r24;
	mul.wide.u32 	%rd15, %r24, %r4;
	cvt.s64.s32 	%rd16, %r2;
	add.s64 	%rd17, %rd15, %rd16;
	mul.lo.s64 	%rd3, %rd17, %rd14;
	add.s32 	%r7, %r24, -2;
	add.s32 	%r36, %r24, -3;
	and.b32  	%r8, %r7, 7;
	setp.lt.u32 	%p3, %r36, 7;
	mov.f64 	%fd127, 0d0000000000000000;
	mov.b32 	%r47, 1;
	@%p3 bra 	$L__BB2_6;
	and.b32  	%r38, %r7, -8;
	neg.s32 	%r45, %r38;
	shl.b64 	%rd18, %rd3, 3;
	add.s64 	%rd19, %rd18, %rd1;
	add.s64 	%rd40, %rd19, 40;
	mov.f64 	%fd127, 0d0000000000000000;
	mov.b32 	%r44, 0;
$L__BB2_4:
	.pragma "nounroll";
	ld.global.f64 	%fd18, [%rd40+-40];
	ld.global.f64 	%fd19, [%rd40+-24];
	add.f64 	%fd20, %fd18, %fd19;
	mul.f64 	%fd21, %fd20, 0d3FE0000000000000;
	ld.global.f64 	%fd22, [%rd40+-32];
	sub.f64 	%fd23, %fd22, %fd21;
	abs.f64 	%fd24, %fd23;
	max.f64 	%fd25, %fd127, %fd24;
	st.global.f64 	[%rd40+-32], %fd21;
	ld.global.f64 	%fd26, [%rd40+-16];
	add.f64 	%fd27, %fd21, %fd26;
	mul.f64 	%fd28, %fd27, 0d3FE0000000000000;
	sub.f64 	%fd29, %fd19, %fd28;
	abs.f64 	%fd30, %fd29;
	max.f64 	%fd31, %fd25, %fd30;
	st.global.f64 	[%rd40+-24], %fd28;
	ld.global.f64 	%fd32, [%rd40+-8];
	add.f64 	%fd33, %fd28, %fd32;
	mul.f64 	%fd34, %fd33, 0d3FE0000000000000;
	sub.f64 	%fd35, %fd26, %fd34;
	abs.f64 	%fd36, %fd35;
	max.f64 	%fd37, %fd31, %fd36;
	st.global.f64 	[%rd40+-16], %fd34;
	ld.global.f64 	%fd38, [%rd40];
	add.f64 	%fd39, %fd34, %fd38;
	mul.f64 	%fd40, %fd39, 0d3FE0000000000000;
	sub.f64 	%fd41, %fd32, %fd40;
	abs.f64 	%fd42, %fd41;
	max.f64 	%fd43, %fd37, %fd42;
	st.global.f64 	[%rd40+-8], %fd40;
	ld.global.f64 	%fd44, [%rd40+8];
	add.f64 	%fd45, %fd40, %fd44;
	mul.f64 	%fd46, %fd45, 0d3FE0000000000000;
	sub.f64 	%fd47, %fd38, %fd46;
	abs.f64 	%fd48, %fd47;
	max.f64 	%fd49, %fd43, %fd48;
	st.global.f64 	[%rd40], %fd46;
	ld.global.f64 	%fd50, [%rd40+16];
	add.f64 	%fd51, %fd46, %fd50;
	mul.f64 	%fd52, %fd51, 0d3FE0000000000000;
	sub.f64 	%fd53, %fd44, %fd52;
	abs.f64 	%fd54, %fd53;
	max.f64 	%fd55, %fd49, %fd54;
	st.global.f64 	[%rd40+8], %fd52;
	ld.global.f64 	%fd56, [%rd40+24];
	add.f64 	%fd57, %fd52, %fd56;
	mul.f64 	%fd58, %fd57, 0d3FE0000000000000;
	sub.f64 	%fd59, %fd50, %fd58;
	abs.f64 	%fd60, %fd59;
	max.f64 	%fd61, %fd55, %fd60;
	st.global.f64 	[%rd40+16], %fd58;
	ld.global.f64 	%fd62, [%rd40+32];
	add.f64 	%fd63, %fd58, %fd62;
	mul.f64 	%fd64, %fd63, 0d3FE0000000000000;
	sub.f64 	%fd65, %fd56, %fd64;
	abs.f64 	%fd66, %fd65;
	max.f64 	%fd127, %fd61, %fd66;
	st.global.f64 	[%rd40+24], %fd64;
	add.s32 	%r45, %r45, 8;
	add.s32 	%r44, %r44, 8;
	add.s64 	%rd40, %rd40, 64;
	setp.ne.s32 	%p4, %r45, 0;
	@%p4 bra 	$L__BB2_4;
	add.s32 	%r47, %r44, 1;
$L__BB2_6:
	setp.eq.s32 	%p5, %r8, 0;
	@%p5 bra 	$L__BB2_14;
	and.b32  	%r16, %r7, 3;
	setp.lt.u32 	%p6, %r8, 4;
	@%p6 bra 	$L__BB2_9;
	cvt.s64.s32 	%rd20, %r47;
	add.s64 	%rd21, %rd3, %rd20;
	add.s32 	%r39, %r47, 1;
	cvt.u64.u32 	%rd22, %r39;
	add.s64 	%rd23, %rd3, %rd22;
	shl.b64 	%rd24, %rd21, 3;
	add.s64 	%rd25, %rd1, %rd24;
	ld.global.f64 	%fd68, [%rd25+-8];
	shl.b64 	%rd26, %rd23, 3;
	add.s64 	%rd27, %rd1, %rd26;
	ld.global.f64 	%fd69, [%rd27];
	add.f64 	%fd70, %fd68, %fd69;
	mul.f64 	%fd71, %fd70, 0d3FE0000000000000;
	ld.global.f64 	%fd72, [%rd25];
	sub.f64 	%fd73, %fd72, %fd71;
	abs.f64 	%fd74, %fd73;
	max.f64 	%fd75, %fd127, %fd74;
	st.global.f64 	[%rd25], %fd71;
	add.s32 	%r40, %r47, 2;
	cvt.u64.u32 	%rd28, %r40;
	add.s64 	%rd29, %rd3, %rd28;
	shl.b64 	%rd30, %rd29, 3;
	add.s64 	%rd31, %rd1, %rd30;
	ld.global.f64 	%fd76, [%rd31];
	add.f64 	%fd77, %fd71, %fd76;
	mul.f64 	%fd78, %fd77, 0d3FE0000000000000;
	sub.f64 	%fd79, %fd69, %fd78;
	abs.f64 	%fd80, %fd79;
	max.f64 	%fd81, %fd75, %fd80;
	st.global.f64 	[%rd27], %fd78;
	ld.global.f64 	%fd82, [%rd25+8];
	ld.global.f64 	%fd83, [%rd25+24];
	add.f64 	%fd84, %fd82, %fd83;
	mul.f64 	%fd85, %fd84, 0d3FE0000000000000;
	sub.f64 	%fd86, %fd76, %fd85;
	abs.f64 	%fd87, %fd86;
	max.f64 	%fd88, %fd81, %fd87;
	st.global.f64 	[%rd31], %fd85;
	add.s32 	%r47, %r47, 4;
	ld.global.f64 	%fd89, [%rd25+16];
	ld.global.f64 	%fd90, [%rd25+32];
	add.f64 	%fd91, %fd89, %fd90;
	mul.f64 	%fd92, %fd91, 0d3FE0000000000000;
	sub.f64 	%fd93, %fd83, %fd92;
	abs.f64 	%fd94, %fd93;
	max.f64 	%fd127, %fd88, %fd94;
	st.global.f64 	[%rd25+24], %fd92;
$L__BB2_9:
	setp.eq.s32 	%p7, %r16, 0;
	@%p7 bra 	$L__BB2_14;
	setp.eq.s32 	%p8, %r16, 1;
	@%p8 bra 	$L__BB2_12;
	cvt.s64.s32 	%rd32, %r47;
	add.s64 	%rd33, %rd3, %rd32;
	shl.b64 	%rd34, %rd33, 3;
	add.s64 	%rd35, %rd1, %rd34;
	ld.global.f64 	%fd96, [%rd35+-8];
	ld.global.f64 	%fd97, [%rd35+8];
	add.f64 	%fd98, %fd96, %fd97;
	mul.f64 	%fd99, %fd98, 0d3FE0000000000000;
	ld.global.f64 	%fd100, [%rd35];
	sub.f64 	%fd101, %fd100, %fd99;
	abs.f64 	%fd102, %fd101;
	max.f64 	%fd103, %fd127, %fd102;
	st.global.f64 	[%rd35], %fd99;
	add.s32 	%r47, %r47, 2;
	ld.global.f64 	%fd104, [%rd35+16];
	add.f64 	%fd105, %fd99, %fd104;
	mul.f64 	%fd106, %fd105, 0d3FE0000000000000;
	sub.f64 	%fd107, %fd97, %fd106;
	abs.f64 	%fd108, %fd107;
	max.f64 	%fd127, %fd103, %fd108;
	st.global.f64 	[%rd35+8], %fd106;
$L__BB2_12:
	and.b32  	%r41, %r24, 1;
	setp.eq.b32 	%p9, %r41, 1;
	not.pred 	%p10, %p9;
	@%p10 bra 	$L__BB2_14;
	cvt.s64.s32 	%rd36, %r47;
	add.s64 	%rd37, %rd3, %rd36;
	shl.b64 	%rd38, %rd37, 3;
	add.s64 	%rd39, %rd1, %rd38;
	ld.global.f64 	%fd109, [%rd39+-8];
	ld.global.f64 	%fd110, [%rd39+8];
	add.f64 	%fd111, %fd109, %fd110;
	mul.f64 	%fd112, %fd111, 0d3FE0000000000000;
	ld.global.f64 	%fd113, [%rd39];
	sub.f64 	%fd114, %fd113, %fd112;
	abs.f64 	%fd115, %fd114;
	max.f64 	%fd127, %fd127, %fd115;
	st.global.f64 	[%rd39], %fd112;
$L__BB2_14:
	st.shared.f64 	[%r6], %fd127;
$L__BB2_15:
	bar.sync 	0;
	mul.lo.s32 	%r49, %r1, %r3;
	setp.lt.u32 	%p11, %r49, 2;
	@%p11 bra 	$L__BB2_19;
$L__BB2_16:
	shr.u32 	%r23, %r49, 1;
	setp.ge.u32 	%p12, %r5, %r23;
	@%p12 bra 	$L__BB2_18;
	ld.shared.f64 	%fd116, [%r6];
	shl.b32 	%r42, %r23, 3;
	add.s32 	%r43, %r6, %r42;
	ld.shared.f64 	%fd117, [%r43];
	max.f64 	%fd118, %fd116, %fd117;
	st.shared.f64 	[%r6], %fd118;
$L__BB2_18:
	bar.sync 	0;
	setp.gt.u32 	%p13, %r49, 3;
	mov.u32 	%r49, %r23;
	@%p13 bra 	$L__BB2_16;
$L__BB2_19:
	setp.ne.s32 	%p14, %r5, 0;
	@%p14 bra 	$L__BB2_23;
	ld.shared.f64 	%fd13, [sh_eps_data];
	ld.global.u64 	%rd41, [%rd2];
	mov.b64 	%rd8, %fd13;
$L__BB2_21:
	mov.b64 	%fd119, %rd41;
	setp.le.f64 	%p15, %fd13, %fd119;
	@%p15 bra 	$L__BB2_23;
	atom.relaxed.global.cas.b64 	%rd10, [%rd2], %rd41, %rd8;
	setp.ne.s64 	%p16, %rd10, %rd41;
	mov.u64 	%rd41, %rd10;
	@%p16 bra 	$L__BB2_21;
$L__BB2_23:
	ret;

}


// ===== COMPILED SASS (sm_100) =====

	.target	sm_100

	.elftype	@"ET_EXEC"


//--------------------- .note.nv.tkinfo           --------------------------
	.section	.note.nv.tkinfo,"",@"SHT_NOTE"
	.sectionflags	@"SHF_NOTE_NV_TKINFO"
	.tkinfo
        /*0018*/ 	.word	0x00000002
        /*0030*/ 	.string	""
        /*0030*/ 	.string	"ptxas"
        /*0030*/ 	.string	"Cuda compilation tools, release 13.0, V13.0.88"
        /*0030*/ 	.string	"Build cuda_13.0.r13.0/compiler.36424714_0"
        /*0030*/ 	.string	"-arch sm_100 -m 64 "



//--------------------- .note.nv.cuinfo           --------------------------
	.section	.note.nv.cuinfo,"",@"SHT_NOTE"
	.sectionflags	@"SHF_NOTE_NV_CUINFO"
        /*0018*/ 	.short	0x0002
        /*001a*/ 	.short	0x0064
        /*001c*/ 	.short	0x0082
	.zero		2


//--------------------- .nv.info                  --------------------------
	.section	.nv.info,"",@"SHT_CUDA_INFO"
	.align	4


	//----- nvinfo : EIATTR_REGCOUNT
	.align		4
        /*0000*/ 	.byte	0x04, 0x2f
        /*0002*/ 	.short	(.L_1 - .L_0)
	.align		4
.L_0:
        /*0004*/ 	.word	index@(_Z7sweep_xPdi)
        /*0008*/ 	.word	0x00000030


	//----- nvinfo : EIATTR_FRAME_SIZE
	.align		4
.L_1:
        /*000c*/ 	.byte	0x04, 0x11
        /*000e*/ 	.short	(.L_3 - .L_2)
	.align		4
.L_2:
        /*0010*/ 	.word	index@(_Z7sweep_xPdi)
        /*0014*/ 	.word	0x00000000


	//----- nvinfo : EIATTR_REGCOUNT
	.align		4
.L_3:
        /*0018*/ 	.byte	0x04, 0x2f
        /*001a*/ 	.short	(.L_5 - .L_4)
	.align		4
.L_4:
        /*001c*/ 	.word	index@(_Z7sweep_yPdi)
        /*0020*/ 	.word	0x00000028


	//----- nvinfo : EIATTR_FRAME_SIZE
	.align		4
.L_5:
        /*0024*/ 	.byte	0x04, 0x11
        /*0026*/ 	.short	(.L_7 - .L_6)
	.align		4
.L_6:
        /*0028*/ 	.word	index@(_Z7sweep_yPdi)
        /*002c*/ 	.word	0x00000000


	//----- nvinfo : EIATTR_REGCOUNT
	.align		4
.L_7:
        /*0030*/ 	.byte	0x04, 0x2f
        /*0032*/ 	.short	(.L_9 - .L_8)
	.align		4
.L_8:
        /*0034*/ 	.word	index@(_Z7sweep_zPdS_i)
        /*0038*/ 	.word	0x00000020


	//----- nvinfo : EIATTR_FRAME_SIZE
	.align		4
.L_9:
        /*003c*/ 	.byte	0x04, 0x11
        /*003e*/ 	.short	(.L_11 - .L_10)
	.align		4
.L_10:
        /*0040*/ 	.word	index@(_Z7sweep_zPdS_i)
        /*0044*/ 	.word	0x00000000


	//----- nvinfo : EIATTR_MIN_STACK_SIZE
	.align		4
.L_11:
        /*0048*/ 	.byte	0x04, 0x12
        /*004a*/ 	.short	(.L_13 - .L_12)
	.align		4
.L_12:
        /*004c*/ 	.word	index@(_Z7sweep_zPdS_i)
        /*0050*/ 	.word	0x00000000


	//----- nvinfo : EIATTR_MIN_STACK_SIZE
	.align		4
.L_13:
        /*0054*/ 	.byte	0x04, 0x12
        /*0056*/ 	.short	(.L_15 - .L_14)
	.align		4
.L_14:
        /*0058*/ 	.word	index@(_Z7sweep_yPdi)
        /*005c*/ 	.word	0x00000000


	//----- nvinfo : EIATTR_MIN_STACK_SIZE
	.align		4
.L_15:
        /*0060*/ 	.byte	0x04, 0x12
        /*0062*/ 	.short	(.L_17 - .L_16)
	.align		4
.L_16:
        /*0064*/ 	.word	index@(_Z7sweep_xPdi)
        /*0068*/ 	.word	0x00000000
.L_17:


//--------------------- .nv.compat                --------------------------
	.section	.nv.compat,"",@"SHT_CUDA_COMPAT_INFO"
	.align	4
        /*0000*/ 	.byte	0x02, 0x09, 0x00, 0x00, 0x02, 0x02, 0x01, 0x00, 0x02, 0x05, 0x05, 0x00, 0x03, 0x07, 0x01, 0x01
        /*0010*/ 	.byte	0x02, 0x03, 0x00, 0x00, 0x02, 0x06, 0x01, 0x00, 0x04, 0x0b, 0x08, 0x00, 0x01, 0x00, 0x00, 0x00
        /*0020*/ 	.byte	0x00, 0x00, 0x00, 0x00


//--------------------- .nv.info._Z7sweep_zPdS_i  --------------------------
	.section	.nv.info._Z7sweep_zPdS_i,"",@"SHT_CUDA_INFO"
	.sectionflags	@""
	.align	4


	//----- nvinfo : EIATTR_CUDA_API_VERSION
	.align		4
        /*0000*/ 	.byte	0x04, 0x37
        /*0002*/ 	.short	(.L_19 - .L_18)
.L_18:
        /*0004*/ 	.word	0x00000082


	//----- nvinfo : EIATTR_KPARAM_INFO
	.align		4
.L_19:
        /*0008*/ 	.byte	0x04, 0x17
        /*000a*/ 	.short	(.L_21 - .L_20)
.L_20:
        /*000c*/ 	.word	0x00000000
        /*0010*/ 	.short	0x0002
        /*0012*/ 	.short	0x0010
        /*0014*/ 	.byte	0x00, 0xf0, 0x11, 0x00


	//----- nvinfo : EIATTR_KPARAM_INFO
	.align		4
.L_21:
        /*0018*/ 	.byte	0x04, 0x17
        /*001a*/ 	.short	(.L_23 - .L_22)
.L_22:
        /*001c*/ 	.word	0x00000000
        /*0020*/ 	.short	0x0001
        /*0022*/ 	.short	0x0008
        /*0024*/ 	.byte	0x00, 0xf5, 0x21, 0x00


	//----- nvinfo : EIATTR_KPARAM_INFO
	.align		4
.L_23:
        /*0028*/ 	.byte	0x04, 0x17
        /*002a*/ 	.short	(.L_25 - .L_24)
.L_24:
        /*002c*/ 	.word	0x00000000
        /*0030*/ 	.short	0x0000
        /*0032*/ 	.short	0x0000
        /*0034*/ 	.byte	0x00, 0xf5, 0x21, 0x00


	//----- nvinfo : EIATTR_SPARSE_MMA_MASK
	.align		4
.L_25:
        /*0038*/ 	.byte	0x03, 0x50
        /*003a*/ 	.short	0x0000


	//----- nvinfo : EIATTR_MAXREG_COUNT
	.align		4
        /*003c*/ 	.byte	0x03, 0x1b
        /*003e*/ 	.short	0x00ff


	//----- nvinfo : EIATTR_NUM_BARRIERS
	.align		4
        /*0040*/ 	.byte	0x02, 0x4c
        /*0042*/ 	.byte	0x01
	.zero		1


	//----- nvinfo : EIATTR_MERCURY_ISA_VERSION
	.align		4
        /*0044*/ 	.byte	0x03, 0x5f
        /*0046*/ 	.short	0x0101


	//----- nvinfo : EIATTR_VRC_CTA_INIT_COUNT
	.align		4
        /*0048*/ 	.byte	0x02, 0x4a
	.zero		1
	.zero		1


	//----- nvinfo : EIATTR_EXIT_INSTR_OFFSETS
	.align		4
        /*004c*/ 	.byte	0x04, 0x1c
        /*004e*/ 	.short	(.L_27 - .L_26)


	//   ....[0]....
.L_26:
        /*0050*/ 	.word	0x00001370


	//   ....[1]....
        /*0054*/ 	.word	0x00001400


	//   ....[2]....
        /*0058*/ 	.word	0x00001470


	//----- nvinfo : EIATTR_CRS_STACK_SIZE
	.align		4
.L_27:
        /*005c*/ 	.byte	0x04, 0x1e
        /*005e*/ 	.short	(.L_29 - .L_28)
.L_28:
        /*0060*/ 	.word	0x00000000


	//----- nvinfo : EIATTR_CBANK_PARAM_SIZE
	.align		4
.L_29:
        /*0064*/ 	.byte	0x03, 0x19
        /*0066*/ 	.short	0x0014


	//----- nvinfo : EIATTR_PARAM_CBANK
	.align		4
        /*0068*/ 	.byte	0x04, 0x0a
        /*006a*/ 	.short	(.L_31 - .L_30)
	.align		4
.L_30:
        /*006c*/ 	.word	index@(.nv.constant0._Z7sweep_zPdS_i)
        /*0070*/ 	.short	0x0380
        /*0072*/ 	.short	0x0014


	//----- nvinfo : EIATTR_SW_WAR
	.align		4
.L_31:
        /*0074*/ 	.byte	0x04, 0x36
        /*0076*/ 	.short	(.L_33 - .L_32)
.L_32:
        /*0078*/ 	.word	0x00000008
.L_33:


//--------------------- .nv.info._Z7sweep_yPdi    --------------------------
	.section	.nv.info._Z7sweep_yPdi,"",@"SHT_CUDA_INFO"
	.sectionflags	@""
	.align	4


	//----- nvinfo : EIATTR_CUDA_API_VERSION
	.align		4
        /*0000*/ 	.byte	0x04, 0x37
        /*0002*/ 	.short	(.L_35 - .L_34)
.L_34:
        /*0004*/ 	.word	0x00000082


	//----- nvinfo : EIATTR_KPARAM_INFO
	.align		4
.L_35:
        /*0008*/ 	.byte	0x04, 0x17
        /*000a*/ 	.short	(.L_37 - .L_36)
.L_36:
        /*000c*/ 	.word	0x00000000
        /*0010*/ 	.short	0x0001
        /*0012*/ 	.short	0x0008
        /*0014*/ 	.byte	0x00, 0xf0, 0x11, 0x00


	//----- nvinfo : EIATTR_KPARAM_INFO
	.align		4
.L_37:
        /*0018*/ 	.byte	0x04, 0x17
        /*001a*/ 	.short	(.L_39 - .L_38)
.L_38:
        /*001c*/ 	.word	0x00000000
        /*0020*/ 	.short	0x0000
        /*0022*/ 	.short	0x0000
        /*0024*/ 	.byte	0x00, 0xf5, 0x21, 0x00


	//----- nvinfo : EIATTR_SPARSE_MMA_MASK
	.align		4
.L_39:
        /*0028*/ 	.byte	0x03, 0x50
        /*002a*/ 	.short	0x0000


	//----- nvinfo : EIATTR_MAXREG_COUNT
	.align		4
        /*002c*/ 	.byte	0x03, 0x1b
        /*002e*/ 	.short	0x00ff


	//----- nvinfo : EIATTR_MERCURY_ISA_VERSION
	.align		4
        /*0030*/ 	.byte	0x03, 0x5f
        /*0032*/ 	.short	0x0101


	//----- nvinfo : EIATTR_VRC_CTA_INIT_COUNT
	.align		4
        /*0034*/ 	.byte	0x02, 0x4a
	.zero		1
	.zero		1


	//----- nvinfo : EIATTR_EXIT_INSTR_OFFSETS
	.align		4
        /*0038*/ 	.byte	0x04, 0x1c
        /*003a*/ 	.short	(.L_41 - .L_40)


	//   ....[0]....
.L_40:
        /*003c*/ 	.word	0x000000f0


	//   ....[1]....
        /*0040*/ 	.word	0x000001d0


	//   ....[2]....
        /*0044*/ 	.word	0x00000a50


	//   ....[3]....
        /*0048*/ 	.word	0x00000d50


	//   ....[4]....
        /*004c*/ 	.word	0x00000f50


	//   ....[5]....
        /*0050*/ 	.word	0x00001090


	//----- nvinfo : EIATTR_CBANK_PARAM_SIZE
	.align		4
.L_41:
        /*0054*/ 	.byte	0x03, 0x19
        /*0056*/ 	.short	0x000c


	//----- nvinfo : EIATTR_PARAM_CBANK
	.align		4
        /*0058*/ 	.byte	0x04, 0x0a
        /*005a*/ 	.short	(.L_43 - .L_42)
	.align		4
.L_42:
        /*005c*/ 	.word	index@(.nv.constant0._Z7sweep_yPdi)
        /*0060*/ 	.short	0x0380
        /*0062*/ 	.short	0x000c


	//----- nvinfo : EIATTR_SW_WAR
	.align		4
.L_43:
        /*0064*/ 	.byte	0x04, 0x36
        /*0066*/ 	.short	(.L_45 - .L_44)
.L_44:
        /*0068*/ 	.word	0x00000008
.L_45:


//--------------------- .nv.info._Z7sweep_xPdi    --------------------------
	.section	.nv.info._Z7sweep_xPdi,"",@"SHT_CUDA_INFO"
	.sectionflags	@""
	.align	4


	//----- nvinfo : EIATTR_CUDA_API_VERSION
	.align		4
        /*0000*/ 	.byte	0x04, 0x37
        /*0002*/ 	.short	(.L_47 - .L_46)
.L_46:
        /*0004*/ 	.word	0x00000082


	//----- nvinfo : EIATTR_KPARAM_INFO
	.align		4
.L_47:
        /*0008*/ 	.byte	0x04, 0x17
        /*000a*/ 	.short	(.L_49 - .L_48)
.L_48:
        /*000c*/ 	.word	0x00000000
        /*0010*/ 	.short	0x0001
        /*0012*/ 	.short	0x0008
        /*0014*/ 	.byte	0x00, 0xf0, 0x11, 0x00


	//----- nvinfo : EIATTR_KPARAM_INFO
	.align		4
.L_49:
        /*0018*/ 	.byte	0x04, 0x17
        /*001a*/ 	.short	(.L_51 - .L_50)
.L_50:
        /*001c*/ 	.word	0x00000000
        /*0020*/ 	.short	0x0000
        /*0022*/ 	.short	0x0000
        /*0024*/ 	.byte	0x00, 0xf5, 0x21, 0x00


	//----- nvinfo : EIATTR_SPARSE_MMA_MASK
	.align		4
.L_51:
        /*0028*/ 	.byte	0x03, 0x50
        /*002a*/ 	.short	0x0000


	//----- nvinfo : EIATTR_MAXREG_COUNT
	.align		4
        /*002c*/ 	.byte	0x03, 0x1b
        /*002e*/ 	.short	0x00ff


	//----- nvinfo : EIATTR_MERCURY_ISA_VERSION
	.align		4
        /*0030*/ 	.byte	0x03, 0x5f
        /*0032*/ 	.short	0x0101


	//----- nvinfo : EIATTR_VRC_CTA_INIT_COUNT
	.align		4
        /*0034*/ 	.byte	0x02, 0x4a
	.zero		1
	.zero		1


	//----- nvinfo : EIATTR_EXIT_INSTR_OFFSETS
	.align		4
        /*0038*/ 	.byte	0x04, 0x1c
        /*003a*/ 	.short	(.L_53 - .L_52)


	//   ....[0]....
.L_52:
        /*003c*/ 	.word	0x00000110


	//   ....[1]....
        /*0040*/ 	.word	0x00000130


	//   ....[2]....
        /*0044*/ 	.word	0x00000a50


	//   ....[3]....
        /*0048*/ 	.word	0x00000d20


	//   ....[4]....
        /*004c*/ 	.word	0x00000f10


	//   ....[5]....
        /*0050*/ 	.word	0x00001020


	//----- nvinfo : EIATTR_CBANK_PARAM_SIZE
	.align		4
.L_53:
        /*0054*/ 	.byte	0x03, 0x19
        /*0056*/ 	.short	0x000c


	//----- nvinfo : EIATTR_PARAM_CBANK
	.align		4
        /*0058*/ 	.byte	0x04, 0x0a
        /*005a*/ 	.short	(.L_55 - .L_54)
	.align		4
.L_54:
        /*005c*/ 	.word	index@(.nv.constant0._Z7sweep_xPdi)
        /*0060*/ 	.short	0x0380
        /*0062*/ 	.short	0x000c


	//----- nvinfo : EIATTR_SW_WAR
	.align		4
.L_55:
        /*0064*/ 	.byte	0x04, 0x36
        /*0066*/ 	.short	(.L_57 - .L_56)
.L_56:
        /*0068*/ 	.word	0x00000008
.L_57:


//--------------------- .nv.callgraph             --------------------------
	.section	.nv.callgraph,"",@"SHT_CUDA_CALLGRAPH"
	.align	4
	.sectionentsize	8
	.align		4
        /*0000*/ 	.word	0x00000000
	.align		4
        /*0004*/ 	.word	0xffffffff
	.align		4
        /*0008*/ 	.word	0x00000000
	.align		4
        /*000c*/ 	.word	0xfffffffe
	.align		4
        /*0010*/ 	.word	0x00000000
	.align		4
        /*0014*/ 	.word	0xfffffffd
	.align		4
        /*0018*/ 	.word	0x00000000
	.align		4
        /*001c*/ 	.word	0xfffffffc


//--------------------- .text._Z7sweep_zPdS_i     --------------------------
	.section	.text._Z7sweep_zPdS_i,"ax",@progbits
	.align	128
        .global         _Z7sweep_zPdS_i
        .type           _Z7sweep_zPdS_i,@function
        .size           _Z7sweep_zPdS_i,(.L_x_21 - _Z7sweep_zPdS_i)
        .other          _Z7sweep_zPdS_i,@"STO_CUDA_ENTRY STV_DEFAULT"
_Z7sweep_zPdS_i:
.text._Z7sweep_zPdS_i:
[----:B------:R-:W-:Y:S01]  /*0000*/  LDC R1, c[0x0][0x37c] ;  /* 0x0000df00ff017b82 */ /* 0x000fe20000000800 */
[----:B------:R-:W0:Y:S07]  /*0010*/  S2R R5, SR_TID.X ;  /* 0x0000000000057919 */ /* 0x000e2e0000002100 */
[----:B------:R-:W1:Y:S01]  /*0020*/  S2UR UR5, SR_CgaCtaId ;  /* 0x00000000000579c3 */ /* 0x000e620000008800 */
[----:B------:R-:W2:Y:S01]  /*0030*/  LDCU UR10, c[0x0][0x390] ;  /* 0x00007200ff0a77ac */ /* 0x000ea20008000800 */
[----:B------:R-:W-:Y:S01]  /*0040*/  BSSY.RECONVERGENT B0, `(.L_x_0) ;  /* 0x000011b000007945 */ /* 0x000fe20003800200 */
[----:B------:R-:W0:Y:S01]  /*0050*/  S2R R8, SR_TID.Y ;  /* 0x0000000000087919 */ /* 0x000e220000002200 */
[----:B------:R-:W-:Y:S01]  /*0060*/  UMOV UR4, 0x400 ;  /* 0x0000040000047882 */ /* 0x000fe20000000000 */
[----:B------:R-:W3:Y:S03]  /*0070*/  LDCU.64 UR8, c[0x0][0x358] ;  /* 0x00006b00ff0877ac */ /* 0x000ee60008000a00 */
[----:B------:R-:W0:Y:S08]  /*0080*/  LDC R0, c[0x0][0x360] ;  /* 0x0000d800ff007b82 */ /* 0x000e300000000800 */
[----:B------:R-:W4:Y:S08]  /*0090*/  S2UR UR6, SR_CTAID.X ;  /* 0x00000000000679c3 */ /* 0x000f300000002500 */
[----:B------:R-:W5:Y:S01]  /*00a0*/  S2UR UR7, SR_CTAID.Y ;  /* 0x00000000000779c3 */ /* 0x000f620000002600 */
[----:B-1----:R-:W-:-:S07]  /*00b0*/  ULEA UR4, UR5, UR4, 0x18 ;  /* 0x0000000405047291 */ /* 0x002fce000f8ec0ff */
[----:B------:R-:W5:Y:S01]  /*00c0*/  LDC R3, c[0x0][0x364] ;  /* 0x0000d900ff037b82 */ /* 0x000f620000000800 */
[--C-:B0-----:R-:W-:Y:S02]  /*00d0*/  IMAD R2, R8, R0, R5.reuse ;  /* 0x0000000008027224 */ /* 0x101fe400078e0205 */
[----:B----4-:R-:W-:-:S03]  /*00e0*/  IMAD R6, R0, UR6, R5 ;  /* 0x0000000600067c24 */ /* 0x010fc6000f8e0205 */
[----:B------:R-:W-:Y:S01]  /*00f0*/  LEA R4, R2, UR4, 0x3 ;  /* 0x0000000402047c11 */ /* 0x000fe2000f8e18ff */
[----:B--2---:R-:W-:Y:S01]  /*0100*/  UIADD3 UR4, UPT, UPT, UR10, -0x1, URZ ;  /* 0xffffffff0a047890 */ /* 0x004fe2000fffe0ff */
[----:B------:R-:W-:-:S03]  /*0110*/  VIADD R6, R6, 0x1 ;  /* 0x0000000106067836 */ /* 0x000fc60000000000 */
[----:B------:R0:W-:Y:S01]  /*0120*/  STS.64 [R4], RZ ;  /* 0x000000ff04007388 */ /* 0x0001e20000000a00 */
[----:B-----5:R-:W-:-:S04]  /*0130*/  IMAD R5, R3, UR7, R8 ;  /* 0x0000000703057c24 */ /* 0x020fc8000f8e0208 */
[----:B------:R-:W-:-:S05]  /*0140*/  VIADD R5, R5, 0x1 ;  /* 0x0000000105057836 */ /* 0x000fca0000000000 */
[----:B------:R-:W-:-:S04]  /*0150*/  VIMNMX R8, PT, PT, R6, R5, !PT ;  /* 0x0000000506087248 */ /* 0x000fc80007fe0100 */
[----:B------:R-:W-:-:S13]  /*0160*/  ISETP.GE.AND P0, PT, R8, UR4, PT ;  /* 0x0000000408007c0c */ /* 0x000fda000bf06270 */
[----:B0--3--:R-:W-:Y:S05]  /*0170*/  @P0 BRA `(.L_x_1) ;  /* 0x00000010001c0947 */ /* 0x009fea0003800000 */
[----:B------:R-:W-:Y:S01]  /*0180*/  UISETP.GE.AND UP0, UPT, UR10, 0x3, UPT ;  /* 0x000000030a00788c */ /* 0x000fe2000bf06270 */
[----:B------:R-:W-:-:S08]  /*0190*/  CS2R R12, SRZ ;  /* 0x00000000000c7805 */ /* 0x000fd0000001ff00 */
[----:B------:R-:W-:Y:S05]  /*01a0*/  BRA.U !UP0, `(.L_x_2) ;  /* 0x00000011080c7547 */ /* 0x000fea000b800000 */
[--C-:B------:R-:W-:Y:S01]  /*01b0*/  SHF.R.S32.HI R7, RZ, 0x1f, R6.reuse ;  /* 0x0000001fff077819 */ /* 0x100fe20000011406 */
[----:B------:R-:W-:Y:S01]  /*01c0*/  UIADD3 UR5, UPT, UPT, UR10, -0x3, URZ ;  /* 0xfffffffd0a057890 */ /* 0x000fe2000fffe0ff */
[----:B------:R-:W-:Y:S01]  /*01d0*/  CS2R R12, SRZ ;  /* 0x00000000000c7805 */ /* 0x000fe2000001ff00 */
[----:B------:R-:W-:Y:S02]  /*01e0*/  UIADD3 UR4, UPT, UPT, UR10, -0x2, URZ ;  /* 0xfffffffe0a047890 */ /* 0x000fe4000fffe0ff */
[----:B------:R-:W-:Y:S01]  /*01f0*/  UISETP.GE.U32.AND UP0, UPT, UR5, 0x7, UPT ;  /* 0x000000070500788c */ /* 0x000fe2000bf06070 */
[----:B------:R-:W-:Y:S01]  /*0200*/  IMAD.WIDE.U32 R6, R5, UR10, R6 ;  /* 0x0000000a05067c25 */ /* 0x000fe2000f8e0006 */
[----:B------:R-:W-:-:S03]  /*0210*/  ULOP3.LUT UR6, UR4, 0x7, URZ, 0xc0, !UPT ;  /* 0x0000000704067892 */ /* 0x000fc6000f8ec0ff */
[----:B------:R-:W-:Y:S02]  /*0220*/  IMAD R25, R7, UR10, RZ ;  /* 0x0000000a07197c24 */ /* 0x000fe4000f8e02ff */
[----:B------:R-:W-:-:S04]  /*0230*/  IMAD.WIDE.U32 R6, R6, UR10, RZ ;  /* 0x0000000a06067c25 */ /* 0x000fc8000f8e00ff */
[----:B------:R-:W-:Y:S02]  /*0240*/  IMAD.MOV.U32 R5, RZ, RZ, 0x1 ;  /* 0x00000001ff057424 */ /* 0x000fe400078e00ff */
[----:B------:R-:W-:Y:S01]  /*0250*/  IMAD.IADD R25, R7, 0x1, R25 ;  /* 0x0000000107197824 */ /* 0x000fe200078e0219 */
[----:B------:R-:W-:Y:S06]  /*0260*/  BRA.U !UP0, `(.L_x_3) ;  /* 0x0000000508d07547 */ /* 0x000fec000b800000 */
[----:B------:R-:W0:Y:S01]  /*0270*/  LDCU.64 UR12, c[0x0][0x380] ;  /* 0x00007000ff0c77ac */ /* 0x000e220008000a00 */
[----:B------:R-:W-:Y:S01]  /*0280*/  IMAD.MOV.U32 R5, RZ, RZ, RZ ;  /* 0x000000ffff057224 */ /* 0x000fe200078e00ff */
[----:B------:R-:W-:Y:S01]  /*0290*/  CS2R R12, SRZ ;  /* 0x00000000000c7805 */ /* 0x000fe2000001ff00 */
[----:B------:R-:W-:-:S04]  /*02a0*/  ULOP3.LUT UR5, UR4, 0xfffffff8, URZ, 0xc0, !UPT ;  /* 0xfffffff804057892 */ /* 0x000fc8000f8ec0ff */
[----:B------:R-:W-:Y:S01]  /*02b0*/  UIADD3 UR5, UPT, UPT, -UR5, URZ, URZ ;  /* 0x000000ff05057290 */ /* 0x000fe2000fffe1ff */
[----:B0-----:R-:W-:-:S04]  /*02c0*/  LEA R10, P0, R6, UR12, 0x3 ;  /* 0x0000000c060a7c11 */ /* 0x001fc8000f8018ff */
[----:B------:R-:W-:Y:S02]  /*02d0*/  IADD3 R10, P1, PT, R10, 0x28, RZ ;  /* 0x000000280a0a7810 */ /* 0x000fe40007f3e0ff */
[----:B------:R-:W-:-:S05]  /*02e0*/  LEA.HI.X R9, R6, UR13, R25, 0x3, P0 ;  /* 0x0000000d06097c11 */ /* 0x000fca00080f1c19 */
[----:B------:R-:W-:-:S07]  /*02f0*/  IMAD.X R9, RZ, RZ, R9, P1 ;  /* 0x000000ffff097224 */ /* 0x000fce00008e0609 */
.L_x_4:
[----:B------:R-:W-:-:S05]  /*0300*/  IMAD.MOV.U32 R8, RZ, RZ, R10 ;  /* 0x000000ffff087224 */ /* 0x000fca00078e000a */
[----:B------:R-:W2:Y:S04]  /*0310*/  LDG.E.64 R26, desc[UR8][R8.64+-0x28] ;  /* 0xffffd808081a7981 */ /* 0x000ea8000c1e1b00 */
[----:B------:R-:W2:Y:S04]  /*0320*/  LDG.E.64 R10, desc[UR8][R8.64+-0x18] ;  /* 0xffffe808080a7981 */ /* 0x000ea8000c1e1b00 */
[----:B------:R-:W3:Y:S04]  /*0330*/  LDG.E.64 R20, desc[UR8][R8.64+-0x20] ;  /* 0xffffe00808147981 */ /* 0x000ee8000c1e1b00 */
[----:B------:R-:W4:Y:S04]  /*0340*/  LDG.E.64 R22, desc[UR8][R8.64+-0x10] ;  /* 0xfffff00808167981 */ /* 0x000f28000c1e1b00 */
[----:B------:R-:W5:Y:S04]  /*0350*/  LDG.E.64 R14, desc[UR8][R8.64+-0x8] ;  /* 0xfffff808080e7981 */ /* 0x000f68000c1e1b00 */
[----:B------:R-:W5:Y:S01]  /*0360*/  LDG.E.64 R18, desc[UR8][R8.64] ;  /* 0x0000000808127981 */ /* 0x000f62000c1e1b00 */
[----:B------:R-:W-:Y:S01]  /*0370*/  IMAD.MOV.U32 R29, RZ, RZ, R12 ;  /* 0x000000ffff1d7224 */ /* 0x000fe200078e000c */
[----:B--2---:R-:W-:-:S08]  /*0380*/  DADD R26, R26, R10 ;  /* 0x000000001a1a7229 */ /* 0x004fd0000000000a */
[----:B------:R-:W-:-:S08]  /*0390*/  DMUL R26, R26, 0.5 ;  /* 0x3fe000001a1a7828 */ /* 0x000fd00000000000 */
[----:B---3--:R-:W-:-:S08]  /*03a0*/  DADD R20, -R26, R20 ;  /* 0x000000001a147229 */ /* 0x008fd00000000114 */
[----:B------:R-:W-:Y:S02]  /*03b0*/  DSETP.MAX.AND P0, P1, |R20|, R12, PT ;  /* 0x0000000c1400722a */ /* 0x000fe4000390f200 */
[----:B------:R-:W-:-:S04]  /*03c0*/  IMAD.MOV.U32 R12, RZ, RZ, R21 ;  /* 0x000000ffff0c7224 */ /* 0x000fc800078e0015 */
[----:B------:R-:W-:Y:S02]  /*03d0*/  SEL R16, R20, R29, P0 ;  /* 0x0000001d14107207 */ /* 0x000fe40000000000 */
[----:B------:R-:W-:Y:S01]  /*03e0*/  FSEL R17, |R12|, R13, P0 ;  /* 0x0000000d0c117208 */ /* 0x000fe20000000200 */
[----:B------:R-:W2:Y:S05]  /*03f0*/  LDG.E.64 R20, desc[UR8][R8.64+0x8] ;  /* 0x0000080808147981 */ /* 0x000eaa000c1e1b00 */
[----:B------:R-:W-:Y:S01]  /*0400*/  @P1 LOP3.LUT R17, R13, 0x80000, RZ, 0xfc, !PT ;  /* 0x000800000d111812 */ /* 0x000fe200078efcff */
[----:B----4-:R-:W-:-:S08]  /*0410*/  DADD R12, R26, R22 ;  /* 0x000000001a0c7229 */ /* 0x010fd00000000016 */
[----:B------:R-:W-:-:S08]  /*0420*/  DMUL R12, R12, 0.5 ;  /* 0x3fe000000c0c7828 */ /* 0x000fd00000000000 */
[----:B------:R-:W-:Y:S01]  /*0430*/  DADD R10, R10, -R12 ;  /* 0x000000000a0a7229 */ /* 0x000fe2000000080c */
[----:B------:R-:W-:Y:S02]  /*0440*/  IMAD.MOV.U32 R28, RZ, RZ, R16 ;  /* 0x000000ffff1c7224 */ /* 0x000fe400078e0010 */
[----:B------:R-:W-:-:S05]  /*0450*/  IMAD.MOV.U32 R24, RZ, RZ, R17 ;  /* 0x000000ffff187224 */ /* 0x000fca00078e0011 */
[----:B------:R-:W-:Y:S02]  /*0460*/  DSETP.MAX.AND P0, P1, R16, |R10|, PT ;  /* 0x4000000a1000722a */ /* 0x000fe4000390f000 */
[----:B-----5:R-:W-:Y:S01]  /*0470*/  DADD R16, R12, R14 ;  /* 0x000000000c107229 */ /* 0x020fe2000000000e */
[----:B------:R-:W-:-:S05]  /*0480*/  IMAD.MOV.U32 R29, RZ, RZ, R10 ;  /* 0x000000ffff1d7224 */ /* 0x000fca00078e000a */
[----:B------:R-:W-:Y:S02]  /*0490*/  SEL R28, R28, R29, P0 ;  /* 0x0000001d1c1c7207 */ /* 0x000fe40000000000 */
[----:B------:R-:W-:Y:S01]  /*04a0*/  DMUL R16, R16, 0.5 ;  /* 0x3fe0000010107828 */ /* 0x000fe20000000000 */
[----:B------:R-:W-:-:S03]  /*04b0*/  FSEL R29, R24, |R11|, P0 ;  /* 0x4000000b181d7208 */ /* 0x000fc60000000000 */
[----:B------:R-:W-:Y:S02]  /*04c0*/  @P1 LOP3.LUT R29, R11, 0x80000, RZ, 0xfc, !PT ;  /* 0x000800000b1d1812 */ /* 0x000fe400078efcff */
[----:B------:R-:W3:Y:S02]  /*04d0*/  LDG.E.64 R10, desc[UR8][R8.64+0x10] ;  /* 0x00001008080a7981 */ /* 0x000ee4000c1e1b00 */
[----:B------:R-:W-:-:S08]  /*04e0*/  DADD R22, R22, -R16 ;  /* 0x0000000016167229 */ /* 0x000fd00000000810 */
[----:B------:R-:W-:Y:S01]  /*04f0*/  DSETP.MAX.AND P0, P1, R28, |R22|, PT ;  /* 0x400000161c00722a */ /* 0x000fe2000390f000 */
[----:B------:R0:W-:Y:S04]  /*0500*/  STG.E.64 desc[UR8][R8.64+-0x20], R26 ;  /* 0xffffe01a08007986 */ /* 0x0001e8000c101b08 */
[----:B------:R1:W-:Y:S01]  /*0510*/  STG.E.64 desc[UR8][R8.64+-0x18], R12 ;  /* 0xffffe80c08007986 */ /* 0x0003e2000c101b08 */
[----:B------:R-:W-:Y:S02]  /*0520*/  IMAD.MOV.U32 R24, RZ, RZ, R28 ;  /* 0x000000ffff187224 */ /* 0x000fe400078e001c */
[----:B0-----:R-:W-:Y:S02]  /*0530*/  IMAD.MOV.U32 R26, RZ, RZ, R29 ;  /* 0x000000ffff1a7224 */ /* 0x001fe400078e001d */
[----:B-1----:R-:W-:Y:S01]  /*0540*/  IMAD.MOV.U32 R13, RZ, RZ, R23 ;  /* 0x000000ffff0d7224 */ /* 0x002fe200078e0017 */
[----:B------:R-:W-:-:S04]  /*0550*/  DADD R28, R16, R18 ;  /* 0x00000000101c7229 */ /* 0x000fc80000000012 */
[----:B------:R-:W-:Y:S02]  /*0560*/  FSEL R23, R26, |R13|, P0 ;  /* 0x4000000d1a177208 */ /* 0x000fe40000000000 */
[----:B------:R-:W-:Y:S02]  /*0570*/  @P1 LOP3.LUT R23, R13, 0x80000, RZ, 0xfc, !PT ;  /* 0x000800000d171812 */ /* 0x000fe400078efcff */
[----:B------:R-:W4:Y:S01]  /*0580*/  LDG.E.64 R12, desc[UR8][R8.64+0x18] ;  /* 0x00001808080c7981 */ /* 0x000f22000c1e1b00 */
[----:B------:R-:W-:Y:S01]  /*0590*/  DMUL R28, R28, 0.5 ;  /* 0x3fe000001c1c7828 */ /* 0x000fe20000000000 */
[----:B------:R-:W-:-:S07]  /*05a0*/  IMAD.MOV.U32 R27, RZ, RZ, R22 ;  /* 0x000000ffff1b7224 */ /* 0x000fce00078e0016 */
[----:B------:R-:W-:Y:S01]  /*05b0*/  DADD R14, R14, -R28 ;  /* 0x000000000e0e7229 */ /* 0x000fe2000000081c */
[----:B------:R-:W-:-:S07]  /*05c0*/  SEL R22, R24, R27, P0 ;  /* 0x0000001b18167207 */ /* 0x000fce0000000000 */
[----:B------:R-:W-:Y:S02]  /*05d0*/  DSETP.MAX.AND P0, P1, R22, |R14|, PT ;  /* 0x4000000e1600722a */ /* 0x000fe4000390f000 */
[----:B------:R-:W-:Y:S02]  /*05e0*/  IMAD.MOV.U32 R27, RZ, RZ, R14 ;  /* 0x000000ffff1b7224 */ /* 0x000fe400078e000e */
[----:B------:R-:W-:Y:S02]  /*05f0*/  IMAD.MOV.U32 R26, RZ, RZ, R15 ;  /* 0x000000ffff1a7224 */ /* 0x000fe400078e000f */
[----:B------:R-:W5:Y:S04]  /*0600*/  LDG.E.64 R14, desc[UR8][R8.64+0x20] ;  /* 0x00002008080e7981 */ /* 0x000f68000c1e1b00 */
[----:B------:R2:W-:Y:S01]  /*0610*/  STG.E.64 desc[UR8][R8.64+-0x10], R16 ;  /* 0xfffff01008007986 */ /* 0x0005e2000c101b08 */
[----:B------:R-:W-:Y:S01]  /*0620*/  IMAD.MOV.U32 R24, RZ, RZ, R22 ;  /* 0x000000ffff187224 */ /* 0x000fe200078e0016 */
[----:B------:R-:W-:-:S02]  /*0630*/  FSEL R23, R23, |R26|, P0 ;  /* 0x4000001a17177208 */ /* 0x000fc40000000000 */
[----:B------:R-:W-:Y:S02]  /*0640*/  @P1 LOP3.LUT R23, R26, 0x80000, RZ, 0xfc, !PT ;  /* 0x000800001a171812 */ /* 0x000fe400078efcff */
[----:B------:R-:W-:-:S03]  /*0650*/  SEL R22, R24, R27, P0 ;  /* 0x0000001b18167207 */ /* 0x000fc60000000000 */
[----:B------:R-:W-:Y:S02]  /*0660*/  IMAD.MOV.U32 R27, RZ, RZ, R23 ;  /* 0x000000ffff1b7224 */ /* 0x000fe400078e0017 */
[----:B------:R-:W-:Y:S01]  /*0670*/  IMAD.MOV.U32 R26, RZ, RZ, R22 ;  /* 0x000000ffff1a7224 */ /* 0x000fe200078e0016 */
[----:B------:R-:W-:-:S04]  /*0680*/  UIADD3 UR5, UPT, UPT, UR5, 0x8, URZ ;  /* 0x0000000805057890 */ /* 0x000fc8000fffe0ff */
[----:B------:R-:W-:Y:S01]  /*0690*/  UISETP.NE.AND UP0, UPT, UR5, URZ, UPT ;  /* 0x000000ff0500728c */ /* 0x000fe2000bf05270 */
[----:B------:R-:W-:Y:S01]  /*06a0*/  STG.E.64 desc[UR8][R8.64+-0x8], R28 ;  /* 0xfffff81c08007986 */ /* 0x000fe2000c101b08 */
[----:B------:R-:W-:Y:S01]  /*06b0*/  VIADD R5, R5, 0x8 ;  /* 0x0000000805057836 */ /* 0x000fe20000000000 */
[----:B--2---:R-:W-:-:S08]  /*06c0*/  DADD R16, R28, R20 ;  /* 0x000000001c107229 */ /* 0x004fd00000000014 */
[----:B------:R-:W-:-:S08]  /*06d0*/  DMUL R16, R16, 0.5 ;  /* 0x3fe0000010107828 */ /* 0x000fd00000000000 */
[----:B------:R-:W-:-:S08]  /*06e0*/  DADD R18, R18, -R16 ;  /* 0x0000000012127229 */ /* 0x000fd00000000810 */
[----:B------:R-:W-:Y:S02]  /*06f0*/  DSETP.MAX.AND P0, P1, R22, |R18|, PT ;  /* 0x400000121600722a */ /* 0x000fe4000390f000 */
[----:B------:R-:W-:-:S04]  /*0700*/  IMAD.MOV.U32 R23, RZ, RZ, R18 ;  /* 0x000000ffff177224 */ /* 0x000fc800078e0012 */
[----:B------:R-:W-:-:S08]  /*0710*/  FSEL R27, R27, |R19|, P0 ;  /* 0x400000131b1b7208 */ /* 0x000fd00000000000 */
[----:B------:R-:W-:Y:S01]  /*0720*/  @P1 LOP3.LUT R27, R19, 0x80000, RZ, 0xfc, !PT ;  /* 0x00080000131b1812 */ /* 0x000fe200078efcff */
[----:B---3--:R-:W-:-:S08]  /*0730*/  DADD R18, R16, R10 ;  /* 0x0000000010127229 */ /* 0x008fd0000000000a */
[----:B------:R-:W-:Y:S01]  /*0740*/  DMUL R18, R18, 0.5 ;  /* 0x3fe0000012127828 */ /* 0x000fe20000000000 */
[----:B------:R-:W-:-:S07]  /*0750*/  SEL R26, R26, R23, P0 ;  /* 0x000000171a1a7207 */ /* 0x000fce0000000000 */
[----:B------:R-:W-:Y:S01]  /*0760*/  DADD R20, R20, -R18 ;  /* 0x0000000014147229 */ /* 0x000fe20000000812 */
[----:B------:R-:W-:-:S07]  /*0770*/  IMAD.MOV.U32 R22, RZ, RZ, R26 ;  /* 0x000000ffff167224 */ /* 0x000fce00078e001a */
[----:B------:R-:W-:Y:S02]  /*0780*/  DSETP.MAX.AND P0, P1, R26, |R20|, PT ;  /* 0x400000141a00722a */ /* 0x000fe4000390f000 */
[----:B------:R-:W-:Y:S02]  /*0790*/  IMAD.MOV.U32 R26, RZ, RZ, R20 ;  /* 0x000000ffff1a7224 */ /* 0x000fe400078e0014 */
[----:B------:R-:W-:Y:S01]  /*07a0*/  IMAD.MOV.U32 R24, RZ, RZ, R21 ;  /* 0x000000ffff187224 */ /* 0x000fe200078e0015 */
[----:B----4-:R-:W-:Y:S01]  /*07b0*/  DADD R20, R18, R12 ;  /* 0x0000000012147229 */ /* 0x010fe2000000000c */
[----:B------:R-:W-:-:S07]  /*07c0*/  IMAD.MOV.U32 R23, RZ, RZ, R27 ;  /* 0x000000ffff177224 */ /* 0x000fce00078e001b */
[----:B------:R-:W-:Y:S01]  /*07d0*/  DMUL R20, R20, 0.5 ;  /* 0x3fe0000014147828 */ /* 0x000fe20000000000 */
[----:B------:R-:W-:Y:S02]  /*07e0*/  FSEL R23, R23, |R24|, P0 ;  /* 0x4000001817177208 */ /* 0x000fe40000000000 */
[----:B------:R-:W-:Y:S02]  /*07f0*/  SEL R22, R22, R26, P0 ;  /* 0x0000001a16167207 */ /* 0x000fe40000000000 */
[----:B------:R-:W-:-:S03]  /*0800*/  @P1 LOP3.LUT R23, R24, 0x80000, RZ, 0xfc, !PT ;  /* 0x0008000018171812 */ /* 0x000fc600078efcff */
[----:B------:R-:W-:Y:S02]  /*0810*/  DADD R10, R10, -R20 ;  /* 0x000000000a0a7229 */ /* 0x000fe40000000814 */
[----:B-----5:R-:W-:-:S06]  /*0820*/  DADD R14, R20, R14 ;  /* 0x00000000140e7229 */ /* 0x020fcc000000000e */
[----:B------:R-:W-:Y:S01]  /*0830*/  DSETP.MAX.AND P0, P1, R22, |R10|, PT ;  /* 0x4000000a1600722a */ /* 0x000fe2000390f000 */
[----:B------:R-:W-:Y:S01]  /*0840*/  IMAD.MOV.U32 R24, RZ, RZ, R22 ;  /* 0x000000ffff187224 */ /* 0x000fe200078e0016 */
[----:B------:R-:W-:-:S04]  /*0850*/  DMUL R14, R14, 0.5 ;  /* 0x3fe000000e0e7828 */ /* 0x000fc80000000000 */
[----:B------:R-:W-:Y:S01]  /*0860*/  FSEL R23, R23, |R11|, P0 ;  /* 0x4000000b17177208 */ /* 0x000fe20000000000 */
[----:B------:R-:W-:-:S07]  /*0870*/  IMAD.MOV.U32 R27, RZ, RZ, R10 ;  /* 0x000000ffff1b7224 */ /* 0x000fce00078e000a */
[----:B------:R-:W-:Y:S01]  /*0880*/  @P1 LOP3.LUT R23, R11, 0x80000, RZ, 0xfc, !PT ;  /* 0x000800000b171812 */ /* 0x000fe200078efcff */
[----:B------:R-:W-:Y:S01]  /*0890*/  DADD R12, R12, -R14 ;  /* 0x000000000c0c7229 */ /* 0x000fe2000000080e */
[----:B------:R-:W-:-:S03]  /*08a0*/  SEL R10, R24, R27, P0 ;  /* 0x0000001b180a7207 */ /* 0x000fc60000000000 */
[----:B------:R-:W-:-:S06]  /*08b0*/  IMAD.MOV.U32 R11, RZ, RZ, R23 ;  /* 0x000000ffff0b7224 */ /* 0x000fcc00078e0017 */
[----:B------:R-:W-:Y:S01]  /*08c0*/  DSETP.MAX.AND P1, P2, R10, |R12|, PT ;  /* 0x4000000c0a00722a */ /* 0x000fe20003a2f000 */
[----:B------:R-:W-:Y:S01]  /*08d0*/  IMAD.MOV.U32 R22, RZ, RZ, R10 ;  /* 0x000000ffff167224 */ /* 0x000fe200078e000a */
[----:B------:R-:W-:Y:S01]  /*08e0*/  IADD3 R10, P0, PT, R8, 0x40, RZ ;  /* 0x00000040080a7810 */ /* 0x000fe20007f1e0ff */
[----:B------:R-:W-:-:S03]  /*08f0*/  IMAD.MOV.U32 R23, RZ, RZ, R12 ;  /* 0x000000ffff177224 */ /* 0x000fc600078e000c */
[----:B------:R-:W-:Y:S01]  /*0900*/  FSEL R11, R11, |R13|, P1 ;  /* 0x4000000d0b0b7208 */ /* 0x000fe20000800000 */
[----:B------:R-:W-:Y:S01]  /*0910*/  STG.E.64 desc[UR8][R8.64], R16 ;  /* 0x0000001008007986 */ /* 0x000fe2000c101b08 */
[----:B------:R-:W-:-:S06]  /*0920*/  SEL R12, R22, R23, P1 ;  /* 0x00000017160c7207 */ /* 0x000fcc0000800000 */
[----:B------:R-:W-:Y:S01]  /*0930*/  @P2 LOP3.LUT R11, R13, 0x80000, RZ, 0xfc, !PT ;  /* 0x000800000d0b2812 */ /* 0x000fe200078efcff */
[----:B------:R-:W-:Y:S04]  /*0940*/  STG.E.64 desc[UR8][R8.64+0x8], R18 ;  /* 0x0000081208007986 */ /* 0x000fe8000c101b08 */
[----:B------:R-:W-:Y:S01]  /*0950*/  STG.E.64 desc[UR8][R8.64+0x10], R20 ;  /* 0x0000101408007986 */ /* 0x000fe2000c101b08 */
[----:B------:R-:W-:-:S03]  /*0960*/  IMAD.MOV.U32 R13, RZ, RZ, R11 ;  /* 0x000000ffff0d7224 */ /* 0x000fc600078e000b */
[----:B------:R0:W-:Y:S02]  /*0970*/  STG.E.64 desc[UR8][R8.64+0x18], R14 ;  /* 0x0000180e08007986 */ /* 0x0001e4000c101b08 */
[----:B0-----:R-:W-:Y:S01]  /*0980*/  IMAD.X R9, RZ, RZ, R9, P0 ;  /* 0x000000ffff097224 */ /* 0x001fe200000e0609 */
[----:B------:R-:W-:Y:S06]  /*0990*/  BRA.U UP0, `(.L_x_4) ;  /* 0xfffffff900587547 */ /* 0x000fec000b83ffff */
[----:B------:R-:W-:-:S07]  /*09a0*/  VIADD R5, R5, 0x1 ;  /* 0x0000000105057836 */ /* 0x000fce0000000000 */
.L_x_3:
[----:B------:R-:W-:-:S09]  /*09b0*/  UISETP.NE.AND UP0, UPT, UR6, URZ, UPT ;  /* 0x000000ff0600728c */ /* 0x000fd2000bf05270 */
[----:B------:R-:W-:Y:S05]  /*09c0*/  BRA.U !UP0, `(.L_x_2) ;  /* 0x0000000908047547 */ /* 0x000fea000b800000 */
[----:B------:R-:W-:Y:S02]  /*09d0*/  UISETP.GE.U32.AND UP0, UPT, UR6, 0x4, UPT ;  /* 0x000000040600788c */ /* 0x000fe4000bf06070 */
[----:B------:R-:W-:-:S04]  /*09e0*/  ULOP3.LUT UR4, UR4, 0x3, URZ, 0xc0, !UPT ;  /* 0x0000000304047892 */ /* 0x000fc8000f8ec0ff */
[----:B------:R-:W-:-:S03]  /*09f0*/  UISETP.NE.AND UP1, UPT, UR4, URZ, UPT ;  /* 0x000000ff0400728c */ /* 0x000fc6000bf25270 */
[----:B------:R-:W-:Y:S08]  /*0a00*/  BRA.U !UP0, `(.L_x_5) ;  /* 0x0000000508107547 */ /* 0x000ff0000b800000 */
[----:B------:R-:W0:Y:S01]  /*0a10*/  LDCU.64 UR6, c[0x0][0x380] ;  /* 0x00007000ff0677ac */ /* 0x000e220008000a00 */
[C---:B------:R-:W-:Y:S01]  /*0a20*/  VIADD R9, R5.reuse, 0x1 ;  /* 0x0000000105097836 */ /* 0x040fe20000000000 */
[----:B------:R-:W-:-:S04]  /*0a30*/  IADD3 R10, P0, PT, R5, R6, RZ ;  /* 0x00000006050a7210 */ /* 0x000fc80007f1e0ff */
[----:B------:R-:W-:Y:S02]  /*0a40*/  IADD3 R9, P1, PT, R9, R6, RZ ;  /* 0x0000000609097210 */ /* 0x000fe40007f3e0ff */
[----:B------:R-:W-:-:S03]  /*0a50*/  LEA.HI.X.SX32 R11, R5, R25, 0x1, P0 ;  /* 0x00000019050b7211 */ /* 0x000fc600000f0eff */
[----:B------:R-:W-:Y:S01]  /*0a60*/  IMAD.X R8, RZ, RZ, R25, P1 ;  /* 0x000000ffff087224 */ /* 0x000fe200008e0619 */
[C---:B0-----:R-:W-:Y:S02]  /*0a70*/  LEA R26, P0, R10.reuse, UR6, 0x3 ;  /* 0x000000060a1a7c11 */ /* 0x041fe4000f8018ff */
[C---:B------:R-:W-:Y:S02]  /*0a80*/  LEA R28, P1, R9.reuse, UR6, 0x3 ;  /* 0x00000006091c7c11 */ /* 0x040fe4000f8218ff */
[----:B------:R-:W-:Y:S02]  /*0a90*/  LEA.HI.X R27, R10, UR7, R11, 0x3, P0 ;  /* 0x000000070a1b7c11 */ /* 0x000fe400080f1c0b */
[----:B------:R-:W-:-:S03]  /*0aa0*/  LEA.HI.X R29, R9, UR7, R8, 0x3, P1 ;  /* 0x00000007091d7c11 */ /* 0x000fc600088f1c08 */
[----:B------:R-:W2:Y:S04]  /*0ab0*/  LDG.E.64 R20, desc[UR8][R26.64+-0x8] ;  /* 0xfffff8081a147981 */ /* 0x000ea8000c1e1b00 */
[----:B------:R-:W2:Y:S01]  /*0ac0*/  LDG.E.64 R8, desc[UR8][R28.64] ;  /* 0x000000081c087981 */ /* 0x000ea2000c1e1b00 */
[----:B------:R-:W-:-:S03]  /*0ad0*/  VIADD R11, R5, 0x2 ;  /* 0x00000002050b7836 */ /* 0x000fc60000000000 */
[----:B------:R-:W3:Y:S02]  /*0ae0*/  LDG.E.64 R18, desc[UR8][R26.64] ;  /* 0x000000081a127981 */ /* 0x000ee4000c1e1b00 */
[----:B------:R-:W-:-:S05]  /*0af0*/  IADD3 R11, P0, PT, R11, R6, RZ ;  /* 0x000000060b0b7210 */ /* 0x000fca0007f1e0ff */
[----:B------:R-:W-:Y:S01]  /*0b00*/  IMAD.X R14, RZ, RZ, R25, P0 ;  /* 0x000000ffff0e7224 */ /* 0x000fe200000e0619 */
[----:B------:R-:W-:-:S04]  /*0b10*/  LEA R10, P0, R11, UR6, 0x3 ;  /* 0x000000060b0a7c11 */ /* 0x000fc8000f8018ff */
[----:B------:R-:W-:Y:S01]  /*0b20*/  LEA.HI.X R11, R11, UR7, R14, 0x3, P0 ;  /* 0x000000070b0b7c11 */ /* 0x000fe200080f1c0e */
[----:B--2---:R-:W-:-:S08]  /*0b30*/  DADD R20, R20, R8 ;  /* 0x0000000014147229 */ /* 0x004fd00000000008 */
[----:B------:R-:W-:-:S07]  /*0b40*/  DMUL R20, R20, 0.5 ;  /* 0x3fe0000014147828 */ /* 0x000fce0000000000 */
[----:B------:R0:W-:Y:S04]  /*0b50*/  STG.E.64 desc[UR8][R26.64], R20 ;  /* 0x000000141a007986 */ /* 0x0001e8000c101b08 */
[----:B------:R-:W2:Y:S01]  /*0b60*/  LDG.E.64 R14, desc[UR8][R10.64] ;  /* 0x000000080a0e7981 */ /* 0x000ea2000c1e1b00 */
[C---:B---3--:R-:W-:Y:S02]  /*0b70*/  DADD R18, -R20.reuse, R18 ;  /* 0x0000000014127229 */ /* 0x048fe40000000112 */
[----:B--2---:R-:W-:-:S08]  /*0b80*/  DADD R16, R20, R14 ;  /* 0x0000000014107229 */ /* 0x004fd0000000000e */
[----:B------:R-:W-:-:S07]  /*0b90*/  DMUL R16, R16, 0.5 ;  /* 0x3fe0000010107828 */ /* 0x000fce0000000000 */
[----:B------:R1:W-:Y:S04]  /*0ba0*/  STG.E.64 desc[UR8][R28.64], R16 ;  /* 0x000000101c007986 */ /* 0x0003e8000c101b08 */
[----:B------:R-:W2:Y:S04]  /*0bb0*/  LDG.E.64 R22, desc[UR8][R26.64+0x8] ;  /* 0x000008081a167981 */ /* 0x000ea8000c1e1b00 */
[----:B0-----:R-:W2:Y:S01]  /*0bc0*/  LDG.E.64 R20, desc[UR8][R26.64+0x18] ;  /* 0x000018081a147981 */ /* 0x001ea2000c1e1b00 */
[----:B------:R-:W-:Y:S01]  /*0bd0*/  DADD R8, R8, -R16 ;  /* 0x0000000008087229 */ /* 0x000fe20000000810 */
[----:B------:R-:W-:Y:S01]  /*0be0*/  IMAD.MOV.U32 R24, RZ, RZ, R12 ;  /* 0x000000ffff187224 */ /* 0x000fe200078e000c */
[----:B------:R-:W-:Y:S01]  /*0bf0*/  DSETP.MAX.AND P0, P1, R12, |R18|, PT ;  /* 0x400000120c00722a */ /* 0x000fe2000390f000 */
[----:B-1----:R-:W-:-:S02]  /*0c00*/  IMAD.MOV.U32 R28, RZ, RZ, R13 ;  /* 0x000000ffff1c7224 */ /* 0x002fc400078e000d */
[----:B------:R-:W-:-:S03]  /*0c10*/  IMAD.MOV.U32 R29, RZ, RZ, R18 ;  /* 0x000000ffff1d7224 */ /* 0x000fc600078e0012 */
[----:B------:R-:W-:Y:S01]  /*0c20*/  FSEL R28, R28, |R19|, P0 ;  /* 0x400000131c1c7208 */ /* 0x000fe20000000000 */
[----:B--2---:R-:W-:-:S08]  /*0c30*/  DADD R22, R22, R20 ;  /* 0x0000000016167229 */ /* 0x004fd00000000014 */
[----:B------:R-:W-:-:S07]  /*0c40*/  DMUL R22, R22, 0.5 ;  /* 0x3fe0000016167828 */ /* 0x000fce0000000000 */
[----:B------:R0:W-:Y:S04]  /*0c50*/  STG.E.64 desc[UR8][R10.64], R22 ;  /* 0x000000160a007986 */ /* 0x0001e8000c101b08 */
[----:B------:R-:W2:Y:S04]  /*0c60*/  LDG.E.64 R12, desc[UR8][R26.64+0x10] ;  /* 0x000010081a0c7981 */ /* 0x000ea8000c1e1b00 */
[----:B------:R-:W2:Y:S01]  /*0c70*/  LDG.E.64 R16, desc[UR8][R26.64+0x20] ;  /* 0x000020081a107981 */ /* 0x000ea2000c1e1b00 */
[----:B------:R-:W-:Y:S02]  /*0c80*/  @P1 LOP3.LUT R28, R19, 0x80000, RZ, 0xfc, !PT ;  /* 0x00080000131c1812 */ /* 0x000fe400078efcff */
[----:B------:R-:W-:-:S03]  /*0c90*/  SEL R18, R24, R29, P0 ;  /* 0x0000001d18127207 */ /* 0x000fc60000000000 */
[----:B------:R-:W-:-:S06]  /*0ca0*/  IMAD.MOV.U32 R19, RZ, RZ, R28 ;  /* 0x000000ffff137224 */ /* 0x000fcc00078e001c */
[----:B------:R-:W-:Y:S01]  /*0cb0*/  DSETP.MAX.AND P0, P1, R18, |R8|, PT ;  /* 0x400000081200722a */ /* 0x000fe2000390f000 */
[----:B0-----:R-:W-:Y:S02]  /*0cc0*/  IMAD.MOV.U32 R10, RZ, RZ, R9 ;  /* 0x000000ffff0a7224 */ /* 0x001fe400078e0009 */
[----:B------:R-:W-:Y:S02]  /*0cd0*/  IMAD.MOV.U32 R24, RZ, RZ, R18 ;  /* 0x000000ffff187224 */ /* 0x000fe400078e0012 */
[----:B------:R-:W-:Y:S01]  /*0ce0*/  IMAD.MOV.U32 R29, RZ, RZ, R8 ;  /* 0x000000ffff1d7224 */ /* 0x000fe200078e0008 */
[----:B------:R-:W-:Y:S01]  /*0cf0*/  DADD R14, R14, -R22 ;  /* 0x000000000e0e7229 */ /* 0x000fe20000000816 */
[----:B------:R-:W-:-:S03]  /*0d00*/  FSEL R9, R19, |R10|, P0 ;  /* 0x4000000a13097208 */ /* 0x000fc60000000000 */
[----:B------:R-:W-:-:S04]  /*0d10*/  SEL R8, R24, R29, P0 ;  /* 0x0000001d18087207 */ /* 0x000fc80000000000 */
[----:B------:R-:W-:-:S06]  /*0d20*/  @P1 LOP3.LUT R9, R10, 0x80000, RZ, 0xfc, !PT ;  /* 0x000800000a091812 */ /* 0x000fcc00078efcff */
[----:B------:R-:W-:Y:S01]  /*0d30*/  DSETP.MAX.AND P0, P1, R8, |R14|, PT ;  /* 0x4000000e0800722a */ /* 0x000fe2000390f000 */
[----:B------:R-:W-:Y:S01]  /*0d40*/  VIADD R5, R5, 0x4 ;  /* 0x0000000405057836 */ /* 0x000fe20000000000 */
[----:B--2---:R-:W-:Y:S01]  /*0d50*/  DADD R10, R12, R16 ;  /* 0x000000000c0a7229 */ /* 0x004fe20000000010 */
[----:B------:R-:W-:-:S07]  /*0d60*/  IMAD.MOV.U32 R16, RZ, RZ, R15 ;  /* 0x000000ffff107224 */ /* 0x000fce00078e000f */
[----:B------:R-:W-:Y:S01]  /*0d70*/  DMUL R10, R10, 0.5 ;  /* 0x3fe000000a0a7828 */ /* 0x000fe20000000000 */
[----:B------:R-:W-:Y:S01]  /*0d80*/  IMAD.MOV.U32 R12, RZ, RZ, R8 ;  /* 0x000000ffff0c7224 */ /* 0x000fe200078e0008 */
[----:B------:R-:W-:Y:S02]  /*0d90*/  FSEL R9, R9, |R16|, P0 ;  /* 0x4000001009097208 */ /* 0x000fe40000000000 */
[----:B------:R-:W-:Y:S02]  /*0da0*/  @P1 LOP3.LUT R9, R16, 0x80000, RZ, 0xfc, !PT ;  /* 0x0008000010091812 */ /* 0x000fe400078efcff */
[----:B------:R-:W-:Y:S02]  /*0db0*/  SEL R8, R12, R14, P0 ;  /* 0x0000000e0c087207 */ /* 0x000fe40000000000 */
[----:B------:R-:W-:Y:S01]  /*0dc0*/  DADD R20, R20, -R10 ;  /* 0x0000000014147229 */ /* 0x000fe2000000080a */
[----:B------:R0:W-:Y:S07]  /*0dd0*/  STG.E.64 desc[UR8][R26.64+0x18], R10 ;  /* 0x0000180a1a007986 */ /* 0x0001ee000c101b08 */
[----:B------:R-:W-:Y:S01]  /*0de0*/  DSETP.MAX.AND P0, P1, R8, |R20|, PT ;  /* 0x400000140800722a */ /* 0x000fe2000390f000 */
[----:B------:R-:W-:-:S02]  /*0df0*/  IMAD.MOV.U32 R12, RZ, RZ, R9 ;  /* 0x000000ffff0c7224 */ /* 0x000fc400078e0009 */
[----:B------:R-:W-:-:S05]  /*0e00*/  IMAD.MOV.U32 R13, RZ, RZ, R21 ;  /* 0x000000ffff0d7224 */ /* 0x000fca00078e0015 */
[----:B------:R-:W-:-:S06]  /*0e10*/  FSEL R15, R12, |R13|, P0 ;  /* 0x4000000d0c0f7208 */ /* 0x000fcc0000000000 */
[----:B------:R-:W-:Y:S02]  /*0e20*/  @P1 LOP3.LUT R15, R13, 0x80000, RZ, 0xfc, !PT ;  /* 0x000800000d0f1812 */ /* 0x000fe400078efcff */
[----:B------:R-:W-:-:S03]  /*0e30*/  SEL R12, R8, R20, P0 ;  /* 0x00000014080c7207 */ /* 0x000fc60000000000 */
[----:B0-----:R-:W-:-:S07]  /*0e40*/  IMAD.MOV.U32 R13, RZ, RZ, R15 ;  /* 0x000000ffff0d7224 */ /* 0x001fce00078e000f */
.L_x_5:
[----:B------:R-:W-:Y:S05]  /*0e50*/  BRA.U !UP1, `(.L_x_2) ;  /* 0x0000000109e07547 */ /* 0x000fea000b800000 */
[----:B------:R-:W-:Y:S02]  /*0e60*/  UISETP.NE.AND UP0, UPT, UR4, 0x1, UPT ;  /* 0x000000010400788c */ /* 0x000fe4000bf05270 */
[----:B------:R-:W-:-:S04]  /*0e70*/  ULOP3.LUT UR5, UR10, 0x1, URZ, 0xc0, !UPT ;  /* 0x000000010a057892 */ /* 0x000fc8000f8ec0ff */
[----:B------:R-:W-:-:S03]  /*0e80*/  UISETP.NE.U32.AND UP1, UPT, UR5, 0x1, UPT ;  /* 0x000000010500788c */ /* 0x000fc6000bf25070 */
[----:B------:R-:W-:Y:S08]  /*0e90*/  BRA.U !UP0, `(.L_x_6) ;  /* 0x0000000108807547 */ /* 0x000ff0000b800000 */
[----:B------:R-:W0:Y:S01]  /*0ea0*/  LDCU.64 UR4, c[0x0][0x380] ;  /* 0x00007000ff0477ac */ /* 0x000e220008000a00 */
[----:B------:R-:W-:-:S04]  /*0eb0*/  IADD3 R8, P0, PT, R5, R6, RZ ;  /* 0x0000000605087210 */ /* 0x000fc80007f1e0ff */
[----:B------:R-:W-:Y:S02]  /*0ec0*/  LEA.HI.X.SX32 R9, R5, R25, 0x1, P0 ;  /* 0x0000001905097211 */ /* 0x000fe400000f0eff */
[----:B0-----:R-:W-:-:S04]  /*0ed0*/  LEA R14, P0, R8, UR4, 0x3 ;  /* 0x00000004080e7c11 */ /* 0x001fc8000f8018ff */
[----:B------:R-:W-:-:S05]  /*0ee0*/  LEA.HI.X R15, R8, UR5, R9, 0x3, P0 ;  /* 0x00000005080f7c11 */ /* 0x000fca00080f1c09 */
[----:B------:R-:W2:Y:S04]  /*0ef0*/  LDG.E.64 R10, desc[UR8][R14.64+-0x8] ;  /* 0xfffff8080e0a7981 */ /* 0x000ea8000c1e1b00 */
[----:B------:R-:W2:Y:S04]  /*0f00*/  LDG.E.64 R8, desc[UR8][R14.64+0x8] ;  /* 0x000008080e087981 */ /* 0x000ea8000c1e1b00 */
[----:B------:R-:W3:Y:S04]  /*0f10*/  LDG.E.64 R18, desc[UR8][R14.64] ;  /* 0x000000080e127981 */ /* 0x000ee8000c1e1b00 */
[----:B------:R-:W4:Y:S01]  /*0f20*/  LDG.E.64 R16, desc[UR8][R14.64+0x10] ;  /* 0x000010080e107981 */ /* 0x000f22000c1e1b00 */
[----:B------:R-:W-:-:S02]  /*0f30*/  IMAD.MOV.U32 R20, RZ, RZ, R13 ;  /* 0x000000ffff147224 */ /* 0x000fc400078e000d */
[----:B------:R-:W-:Y:S01]  /*0f40*/  VIADD R5, R5, 0x2 ;  /* 0x0000000205057836 */ /* 0x000fe20000000000 */
[----:B--2---:R-:W-:-:S08]  /*0f50*/  DADD R10, R10, R8 ;  /* 0x000000000a0a7229 */ /* 0x004fd00000000008 */
[----:B------:R-:W-:-:S07]  /*0f60*/  DMUL R10, R10, 0.5 ;  /* 0x3fe000000a0a7828 */ /* 0x000fce0000000000 */
[----:B------:R0:W-:Y:S01]  /*0f70*/  STG.E.64 desc[UR8][R14.64], R10 ;  /* 0x0000000a0e007986 */ /* 0x0001e2000c101b08 */
[C---:B---3--:R-:W-:Y:S02]  /*0f80*/  DADD R18, -R10.reuse, R18 ;  /* 0x000000000a127229 */ /* 0x048fe40000000112 */
[----:B----4-:R-:W-:-:S06]  /*0f90*/  DADD R16, R10, R16 ;  /* 0x000000000a107229 */ /* 0x010fcc0000000010 */
[----:B------:R-:W-:Y:S02]  /*0fa0*/  DSETP.MAX.AND P0, P1, R12, |R18|, PT ;  /* 0x400000120c00722a */ /* 0x000fe4000390f000 */
[----:B------:R-:W-:Y:S01]  /*0fb0*/  IMAD.MOV.U32 R13, RZ, RZ, R19 ;  /* 0x000000ffff0d7224 */ /* 0x000fe200078e0013 */
[----:B------:R-:W-:-:S03]  /*0fc0*/  DMUL R16, R16, 0.5 ;  /* 0x3fe0000010107828 */ /* 0x000fc60000000000 */
[----:B------:R-:W-:Y:S02]  /*0fd0*/  SEL R12, R12, R18, P0 ;  /* 0x000000120c0c7207 */ /* 0x000fe40000000000 */
[----:B------:R-:W-:Y:S02]  /*0fe0*/  FSEL R21, R20, |R13|, P0 ;  /* 0x4000000d14157208 */ /* 0x000fe40000000000 */
[----:B------:R0:W-:Y:S01]  /*0ff0*/  STG.E.64 desc[UR8][R14.64+0x8], R16 ;  /* 0x000008100e007986 */ /* 0x0001e2000c101b08 */
[----:B------:R-:W-:-:S03]  /*1000*/  DADD R8, R8, -R16 ;  /* 0x0000000008087229 */ /* 0x000fc60000000810 */
[----:B------:R-:W-:-:S05]  /*1010*/  @P1 LOP3.LUT R21, R13, 0x80000, RZ, 0xfc, !PT ;  /* 0x000800000d151812 */ /* 0x000fca00078efcff */
[----:B------:R-:W-:Y:S02]  /*1020*/  IMAD.MOV.U32 R13, RZ, RZ, R21 ;  /* 0x000000ffff0d7224 */ /* 0x000fe400078e0015 */
[----:B------:R-:W-:Y:S02]  /*1030*/  IMAD.MOV.U32 R19, RZ, RZ, R9 ;  /* 0x000000ffff137224 */ /* 0x000fe400078e0009 */
[----:B------:R-:W-:Y:S02]  /*1040*/  IMAD.MOV.U32 R18, RZ, RZ, R13 ;  /* 0x000000ffff127224 */ /* 0x000fe400078e000d */
[----:B------:R-:W-:-:S06]  /*1050*/  DSETP.MAX.AND P0, P1, R12, |R8|, PT ;  /* 0x400000080c00722a */ /* 0x000fcc000390f000 */
[----:B------:R-:W-:Y:S02]  /*1060*/  FSEL R21, R18, |R19|, P0 ;  /* 0x4000001312157208 */ /* 0x000fe40000000000 */
[----:B------:R-:W-:-:S06]  /*1070*/  SEL R12, R12, R8, P0 ;  /* 0x000000080c0c7207 */ /* 0x000fcc0000000000 */
[----:B------:R-:W-:-:S05]  /*1080*/  @P1 LOP3.LUT R21, R19, 0x80000, RZ, 0xfc, !PT ;  /* 0x0008000013151812 */ /* 0x000fca00078efcff */
[----:B0-----:R-:W-:-:S07]  /*1090*/  IMAD.MOV.U32 R13, RZ, RZ, R21 ;  /* 0x000000ffff0d7224 */ /* 0x001fce00078e0015 */
.L_x_6:
[----:B------:R-:W-:Y:S05]  /*10a0*/  BRA.U UP1, `(.L_x_2) ;  /* 0x00000001014c7547 */ /* 0x000fea000b800000 */
[----:B------:R-:W0:Y:S01]  /*10b0*/  LDCU.64 UR4, c[0x0][0x380] ;  /* 0x00007000ff0477ac */ /* 0x000e220008000a00 */
[----:B------:R-:W-:-:S04]  /*10c0*/  IADD3 R7, P0, PT, R5, R6, RZ ;  /* 0x0000000605077210 */ /* 0x000fc80007f1e0ff */
[----:B------:R-:W-:Y:S02]  /*10d0*/  LEA.HI.X.SX32 R8, R5, R25, 0x1, P0 ;  /* 0x0000001905087211 */ /* 0x000fe400000f0eff */
[----:B0-----:R-:W-:-:S04]  /*10e0*/  LEA R6, P0, R7, UR4, 0x3 ;  /* 0x0000000407067c11 */ /* 0x001fc8000f8018ff */
[----:B------:R-:W-:-:S05]  /*10f0*/  LEA.HI.X R7, R7, UR5, R8, 0x3, P0 ;  /* 0x0000000507077c11 */ /* 0x000fca00080f1c08 */
[----:B------:R-:W2:Y:S04]  /*1100*/  LDG.E.64 R8, desc[UR8][R6.64+-0x8] ;  /* 0xfffff80806087981 */ /* 0x000ea8000c1e1b00 */
[----:B------:R-:W2:Y:S04]  /*1110*/  LDG.E.64 R10, desc[UR8][R6.64+0x8] ;  /* 0x00000808060a7981 */ /* 0x000ea8000c1e1b00 */
[----:B------:R-:W3:Y:S01]  /*1120*/  LDG.E.64 R14, desc[UR8][R6.64] ;  /* 0x00000008060e7981 */ /* 0x000ee2000c1e1b00 */
[----:B------:R-:W-:Y:S01]  /*1130*/  IMAD.MOV.U32 R5, RZ, RZ, R13 ;  /* 0x000000ffff057224 */ /* 0x000fe200078e000d */
[----:B--2---:R-:W-:-:S08]  /*1140*/  DADD R8, R8, R10 ;  /* 0x0000000008087229 */ /* 0x004fd0000000000a */
[----:B------:R-:W-:-:S07]  /*1150*/  DMUL R8, R8, 0.5 ;  /* 0x3fe0000008087828 */ /* 0x000fce0000000000 */
[----:B------:R0:W-:Y:S01]  /*1160*/  STG.E.64 desc[UR8][R6.64], R8 ;  /* 0x0000000806007986 */ /* 0x0001e2000c101b08 */
[----:B---3--:R-:W-:-:S08]  /*1170*/  DADD R14, -R8, R14 ;  /* 0x00000000080e7229 */ /* 0x008fd0000000010e */
[----:B------:R-:W-:Y:S02]  /*1180*/  DSETP.MAX.AND P0, P1, R12, |R14|, PT ;  /* 0x4000000e0c00722a */ /* 0x000fe4000390f000 */
[----:B------:R-:W-:-:S04]  /*1190*/  IMAD.MOV.U32 R10, RZ, RZ, R15 ;  /* 0x000000ffff0a7224 */ /* 0x000fc800078e000f */
[----:B------:R-:W-:Y:S02]  /*11a0*/  SEL R12, R12, R14, P0 ;  /* 0x0000000e0c0c7207 */ /* 0x000fe40000000000 */
[----:B------:R-:W-:-:S06]  /*11b0*/  FSEL R5, R5, |R10|, P0 ;  /* 0x4000000a05057208 */ /* 0x000fcc0000000000 */
[----:B------:R-:W-:-:S05]  /*11c0*/  @P1 LOP3.LUT R5, R10, 0x80000, RZ, 0xfc, !PT ;  /* 0x000800000a051812 */ /* 0x000fca00078efcff */
[----:B0-----:R-:W-:-:S07]  /*11d0*/  IMAD.MOV.U32 R13, RZ, RZ, R5 ;  /* 0x000000ffff0d7224 */ /* 0x001fce00078e0005 */
.L_x_2:
[----:B------:R0:W-:Y:S02]  /*11e0*/  STS.64 [R4], R12 ;  /* 0x0000000c04007388 */ /* 0x0001e40000000a00 */
.L_x_1:
[----:B------:R-:W-:Y:S05]  /*11f0*/  BSYNC.RECONVERGENT B0 ;  /* 0x0000000000007941 */ /* 0x000fea0003800200 */
.L_x_0:
[----:B------:R-:W-:Y:S01]  /*1200*/  IMAD R0, R0, R3, RZ ;  /* 0x0000000300007224 */ /* 0x000fe200078e02ff */
[----:B------:R-:W-:Y:S01]  /*1210*/  BAR.SYNC.DEFER_BLOCKING 0x0 ;  /* 0x0000000000007b1d */ /* 0x000fe20000010000 */
[----:B------:R-:W-:-:S03]  /*1220*/  ISETP.NE.AND P0, PT, R2, RZ, PT ;  /* 0x000000ff0200720c */ /* 0x000fc60003f05270 */
[----:B------:R-:W-:-:S13]  /*1230*/  ISETP.GE.U32.AND P1, PT, R0, 0x2, PT ;  /* 0x000000020000780c */ /* 0x000fda0003f26070 */
[----:B------:R-:W-:Y:S05]  /*1240*/  @!P1 BRA `(.L_x_7) ;  /* 0x0000000000489947 */ /* 0x000fea0003800000 */
.L_x_8:
[----:B------:R-:W-:-:S04]  /*1250*/  SHF.R.U32.HI R3, RZ, 0x1, R0 ;  /* 0x00000001ff037819 */ /* 0x000fc80000011600 */
[----:B------:R-:W-:-:S13]  /*1260*/  ISETP.GE.U32.AND P1, PT, R2, R3, PT ;  /* 0x000000030200720c */ /* 0x000fda0003f26070 */
[----:B------:R-:W-:Y:S01]  /*1270*/  @!P1 IMAD R8, R3, 0x8, R4 ;  /* 0x0000000803089824 */ /* 0x000fe200078e0204 */
[----:B------:R-:W1:Y:S05]  /*1280*/  @!P1 LDS.64 R6, [R4] ;  /* 0x0000000004069984 */ /* 0x000e6a0000000a00 */
[----:B------:R-:W2:Y:S01]  /*1290*/  @!P1 LDS.64 R8, [R8] ;  /* 0x0000000008089984 */ /* 0x000ea20000000a00 */
[----:B-1----:R-:W-:Y:S01]  /*12a0*/  @!P1 IMAD.MOV.U32 R5, RZ, RZ, R7 ;  /* 0x000000ffff059224 */ /* 0x002fe200078e0007 */
[----:B--2---:R-:W-:Y:S01]  /*12b0*/  @!P1 DSETP.MAX.AND P2, P3, R6, R8, PT ;  /* 0x000000080600922a */ /* 0x004fe20003b4f000 */
[----:B------:R-:W-:Y:S02]  /*12c0*/  @!P1 IMAD.MOV.U32 R10, RZ, RZ, R9 ;  /* 0x000000ffff0a9224 */ /* 0x000fe400078e0009 */
[----:B------:R-:W-:-:S03]  /*12d0*/  @!P1 IMAD.MOV.U32 R7, RZ, RZ, R8 ;  /* 0x000000ffff079224 */ /* 0x000fc600078e0008 */
[----:B------:R-:W-:Y:S02]  /*12e0*/  @!P1 FSEL R5, R5, R10, P2 ;  /* 0x0000000a05059208 */ /* 0x000fe40001000000 */
[----:B------:R-:W-:Y:S02]  /*12f0*/  @!P1 LOP3.LUT R10, R10, 0x80000, RZ, 0xfc, !PT ;  /* 0x000800000a0a9812 */ /* 0x000fe400078efcff */
[----:B------:R-:W-:Y:S02]  /*1300*/  @!P1 SEL R6, R6, R7, P2 ;  /* 0x0000000706069207 */ /* 0x000fe40001000000 */
[----:B------:R-:W-:-:S05]  /*1310*/  @!P1 SEL R7, R10, R5, P3 ;  /* 0x000000050a079207 */ /* 0x000fca0001800000 */
[----:B------:R1:W-:Y:S01]  /*1320*/  @!P1 STS.64 [R4], R6 ;  /* 0x0000000604009388 */ /* 0x0003e20000000a00 */
[----:B------:R-:W-:Y:S01]  /*1330*/  BAR.SYNC.DEFER_BLOCKING 0x0 ;  /* 0x0000000000007b1d */ /* 0x000fe20000010000 */
[----:B------:R-:W-:Y:S01]  /*1340*/  ISETP.GT.U32.AND P1, PT, R0, 0x3, PT ;  /* 0x000000030000780c */ /* 0x000fe20003f24070 */
[----:B------:R-:W-:-:S12]  /*1350*/  IMAD.MOV.U32 R0, RZ, RZ, R3 ;  /* 0x000000ffff007224 */ /* 0x000fd800078e0003 */
[----:B-1----:R-:W-:Y:S05]  /*1360*/  @P1 BRA `(.L_x_8) ;  /* 0xfffffffc00b81947 */ /* 0x002fea000383ffff */
.L_x_7:
[----:B------:R-:W-:Y:S05]  /*1370*/  @P0 EXIT ;  /* 0x000000000000094d */ /* 0x000fea0003800000 */
[----:B------:R-:W0:Y:S02]  /*1380*/  LDC.64 R2, c[0x0][0x388] ;  /* 0x0000e200ff027b82 */ /* 0x000e240000000a00 */
[----:B0-----:R0:W5:Y:S06]  /*1390*/  LDG.E.64 R4, desc[UR8][R2.64] ;  /* 0x0000000802047981 */ /* 0x00116c000c1e1b00 */
[----:B------:R-:W1:Y:S01]  /*13a0*/  S2UR UR5, SR_CgaCtaId ;  /* 0x00000000000579c3 */ /* 0x000e620000008800 */
[----:B------:R-:W-:Y:S02]  /*13b0*/  UMOV UR4, 0x400 ;  /* 0x0000040000047882 */ /* 0x000fe40000000000 */
[----:B-1----:R-:W-:-:S09]  /*13c0*/  ULEA UR4, UR5, UR4, 0x18 ;  /* 0x0000000405047291 */ /* 0x002fd2000f8ec0ff */
[----:B0-----:R-:W1:Y:S03]  /*13d0*/  LDS.64 R6, [UR4] ;  /* 0x00000004ff067984 */ /* 0x001e660008000a00 */
.L_x_9:
[----:B-1---5:R-:W-:Y:S01]  /*13e0*/  DSETP.GTU.AND P0, PT, R6, R4, PT ;  /* 0x000000040600722a */ /* 0x022fe20003f0c000 */
[----:B------:R-:W-:-:S13]  /*13f0*/  YIELD ;  /* 0x0000000000007946 */ /* 0x000fda0003800000 */
[----:B------:R-:W-:Y:S05]  /*1400*/  @!P0 EXIT ;  /* 0x000000000000894d */ /* 0x000fea0003800000 */
[----:B------:R-:W2:Y:S02]  /*1410*/  ATOMG.E.CAS.64.STRONG.GPU PT, R8, [R2], R4, R6 ;  /* 0x00000004020873a9 */ /* 0x000ea400001ee506 */
[----:B--2---:R-:W-:Y:S01]  /*1420*/  ISETP.NE.U32.AND P0, PT, R8, R4, PT ;  /* 0x000000040800720c */ /* 0x004fe20003f05070 */
[----:B------:R-:W-:-:S03]  /*1430*/  IMAD.MOV.U32 R4, RZ, RZ, R8 ;  /* 0x000000ffff047224 */ /* 0x000fc600078e0008 */
[----:B------:R-:W-:Y:S01]  /*1440*/  ISETP.NE.AND.EX P0, PT, R9, R5, PT, P0 ;  /* 0x000000050900720c */ /* 0x000fe20003f05300 */
[----:B------:R-:W-:-:S12]  /*1450*/  IMAD.MOV.U32 R5, RZ, RZ, R9 ;  /* 0x000000ffff057224 */ /* 0x000fd800078e0009 */
[----:B------:R-:W-:Y:S05]  /*1460*/  @P0 BRA `(.L_x_9) ;  /* 0xfffffffc00dc0947 */ /* 0x000fea000383ffff */
[----:B------:R-:W-:Y:S05]  /*1470*/  EXIT ;  /* 0x000000000000794d */ /* 0x000fea0003800000 */
.L_x_10:
[----:B------:R-:W-:-:S00]  /*1480*/  BRA `(.L_x_10) ;  /* 0xfffffffc00fc7947 */ /* 0x000fc0000383ffff */
[----:B------:R-:W-:-:S00]  /*1490*/  NOP ;  /* 0x0000000000007918 */ /* 0x000fc00000000000 */
        /* <DEDUP_REMOVED lines=14> */
.L_x_21:


//--------------------- .text._Z7sweep_yPdi       --------------------------
	.section	.text._Z7sweep_yPdi,"ax",@progbits
	.align	128
        .global         _Z7sweep_yPdi
        .type           _Z7sweep_yPdi,@function
        .size           _Z7sweep_yPdi,(.L_x_22 - _Z7sweep_yPdi)
        .other          _Z7sweep_yPdi,@"STO_CUDA_ENTRY STV_DEFAULT"
_Z7sweep_yPdi:
.text._Z7sweep_yPdi:
[----:B------:R-:W-:Y:S01]  /*0000*/  LDC R1, c[0x0][0x37c] ;  /* 0x0000df00ff017b82 */ /* 0x000fe20000000800 */
[----:B------:R-:W0:Y:S07]  /*0010*/  S2R R3, SR_TID.X ;  /* 0x0000000000037919 */ /* 0x000e2e0000002100 */
[----:B------:R-:W0:Y:S01]  /*0020*/  S2UR UR4, SR_CTAID.X ;  /* 0x00000000000479c3 */ /* 0x000e220000002500 */
[----:B------:R-:W1:Y:S01]  /*0030*/  LDCU UR11, c[0x0][0x388] ;  /* 0x00007100ff0b77ac */ /* 0x000e620008000800 */
[----:B------:R-:W2:Y:S06]  /*0040*/  S2R R5, SR_TID.Y ;  /* 0x0000000000057919 */ /* 0x000eac0000002200 */
[----:B------:R-:W0:Y:S08]  /*0050*/  LDC R0, c[0x0][0x360] ;  /* 0x0000d800ff007b82 */ /* 0x000e300000000800 */
[----:B------:R-:W2:Y:S08]  /*0060*/  S2UR UR5, SR_CTAID.Y ;  /* 0x00000000000579c3 */ /* 0x000eb00000002600 */
[----:B------:R-:W2:Y:S01]  /*0070*/  LDC R2, c[0x0][0x364] ;  /* 0x0000d900ff027b82 */ /* 0x000ea20000000800 */
[----:B0-----:R-:W-:Y:S01]  /*0080*/  IMAD R0, R0, UR4, R3 ;  /* 0x0000000400007c24 */ /* 0x001fe2000f8e0203 */
[----:B-1----:R-:W-:-:S03]  /*0090*/  UIADD3 UR4, UPT, UPT, UR11, -0x1, URZ ;  /* 0xffffffff0b047890 */ /* 0x002fc6000fffe0ff */
[----:B------:R-:W-:Y:S02]  /*00a0*/  VIADD R9, R0, 0x1 ;  /* 0x0000000100097836 */ /* 0x000fe40000000000 */
[----:B--2---:R-:W-:-:S04]  /*00b0*/  IMAD R2, R2, UR5, R5 ;  /* 0x0000000502027c24 */ /* 0x004fc8000f8e0205 */
[----:B------:R-:W-:-:S05]  /*00c0*/  VIADD R0, R2, 0x1 ;  /* 0x0000000102007836 */ /* 0x000fca0000000000 */
[----:B------:R-:W-:-:S04]  /*00d0*/  VIMNMX R2, PT, PT, R9, R0, !PT ;  /* 0x0000000009027248 */ /* 0x000fc80007fe0100 */
[----:B------:R-:W-:-:S13]  /*00e0*/  ISETP.GE.AND P0, PT, R2, UR4, PT ;  /* 0x0000000402007c0c */ /* 0x000fda000bf06270 */
[----:B------:R-:W-:Y:S05]  /*00f0*/  @P0 EXIT ;  /* 0x000000000000094d */ /* 0x000fea0003800000 */
[----:B------:R-:W-:Y:S02]  /*0100*/  USHF.R.S32.HI UR5, URZ, 0x1f, UR11 ;  /* 0x0000001fff057899 */ /* 0x000fe4000801140b */
[C---:B------:R-:W-:Y:S01]  /*0110*/  IMAD.WIDE.U32 R2, R0.reuse, UR11, RZ ;  /* 0x0000000b00027c25 */ /* 0x040fe2000f8e00ff */
[----:B------:R-:W-:Y:S01]  /*0120*/  UISETP.GE.AND UP0, UPT, UR11, 0x3, UPT ;  /* 0x000000030b00788c */ /* 0x000fe2000bf06270 */
[----:B------:R-:W-:Y:S02]  /*0130*/  SHF.R.S32.HI R6, RZ, 0x1f, R9 ;  /* 0x0000001fff067819 */ /* 0x000fe40000011409 */
[----:B------:R-:W-:-:S03]  /*0140*/  IMAD R11, R0, UR5, RZ ;  /* 0x00000005000b7c24 */ /* 0x000fc6000f8e02ff */
[----:B------:R-:W-:Y:S01]  /*0150*/  PLOP3.LUT P2, PT, PT, PT, UP0, 0x80, 0x8 ;  /* 0x000000000008781c */ /* 0x000fe20003f4f008 */
[----:B------:R-:W-:-:S04]  /*0160*/  IMAD.WIDE.U32 R4, R2, UR11, RZ ;  /* 0x0000000b02047c25 */ /* 0x000fc8000f8e00ff */
[----:B------:R-:W-:Y:S01]  /*0170*/  IMAD.IADD R11, R3, 0x1, R11 ;  /* 0x00000001030b7824 */ /* 0x000fe200078e020b */
[----:B------:R-:W-:-:S03]  /*0180*/  IADD3 R37, P0, P1, R4, UR11, R9 ;  /* 0x0000000b04257c10 */ /* 0x000fc6000f91e009 */
[----:B------:R-:W-:-:S04]  /*0190*/  IMAD R7, R11, UR11, RZ ;  /* 0x0000000b0b077c24 */ /* 0x000fc8000f8e02ff */
[----:B------:R-:W-:-:S04]  /*01a0*/  IMAD R7, R2, UR5, R7 ;  /* 0x0000000502077c24 */ /* 0x000fc8000f8e0207 */
[----:B------:R-:W-:-:S05]  /*01b0*/  IMAD.IADD R7, R5, 0x1, R7 ;  /* 0x0000000105077824 */ /* 0x000fca00078e0207 */
[----:B------:R-:W-:Y:S01]  /*01c0*/  IADD3.X R0, PT, PT, R7, UR5, R6, P0, P1 ;  /* 0x0000000507007c10 */ /* 0x000fe200087e2406 */
[----:B------:R-:W-:Y:S06]  /*01d0*/  @!P2 EXIT ;  /* 0x000000000000a94d */ /* 0x000fec0003800000 */
[----:B------:R-:W-:Y:S02]  /*01e0*/  UIADD3 UR6, UPT, UPT, UR11, -0x3, URZ ;  /* 0xfffffffd0b067890 */ /* 0x000fe4000fffe0ff */
[----:B------:R-:W-:Y:S02]  /*01f0*/  UIADD3 UR4, UPT, UPT, UR11, -0x2, URZ ;  /* 0xfffffffe0b047890 */ /* 0x000fe4000fffe0ff */
[----:B------:R-:W-:Y:S01]  /*0200*/  UISETP.GE.U32.AND UP0, UPT, UR6, 0x7, UPT ;  /* 0x000000070600788c */ /* 0x000fe2000bf06070 */
[----:B------:R-:W0:Y:S08]  /*0210*/  LDCU.64 UR8, c[0x0][0x358] ;  /* 0x00006b00ff0877ac */ /* 0x000e300008000a00 */
[----:B------:R-:W-:Y:S05]  /*0220*/  BRA.U !UP0, `(.L_x_11) ;  /* 0x0000000508fc7547 */ /* 0x000fea000b800000 */
[C---:B------:R-:W-:Y:S01]  /*0230*/  IADD3 R22, P1, PT, R2.reuse, 0x2, RZ ;  /* 0x0000000202167810 */ /* 0x040fe20007f3e0ff */
[C---:B------:R-:W-:Y:S01]  /*0240*/  IMAD.SHL.U32 R25, R2.reuse, 0x8, RZ ;  /* 0x0000000802197824 */ /* 0x040fe200078e00ff */
[----:B------:R-:W-:Y:S01]  /*0250*/  IADD3 R4, P0, PT, R9, R4, RZ ;  /* 0x0000000409047210 */ /* 0x000fe20007f1e0ff */
[----:B------:R-:W-:Y:S01]  /*0260*/  USHF.L.U32 UR10, UR11, 0x3, URZ ;  /* 0x000000030b0a7899 */ /* 0x000fe200080006ff */
[--C-:B------:R-:W-:Y:S01]  /*0270*/  SHF.L.U64.HI R16, R2, 0x3, R11.reuse ;  /* 0x0000000302107819 */ /* 0x100fe2000001020b */
[----:B------:R-:W-:Y:S01]  /*0280*/  IMAD.X R2, RZ, RZ, R11, P1 ;  /* 0x000000ffff027224 */ /* 0x000fe200008e060b */
[C---:B------:R-:W-:Y:S01]  /*0290*/  IADD3 R17, P2, PT, R25.reuse, 0x28, RZ ;  /* 0x0000002819117810 */ /* 0x040fe20007f5e0ff */
[----:B------:R-:W-:Y:S01]  /*02a0*/  IMAD.X R3, R6, 0x1, R7, P0 ;  /* 0x0000000106037824 */ /* 0x000fe200000e0607 */
[C---:B------:R-:W-:Y:S01]  /*02b0*/  IADD3 R21, P0, PT, R25.reuse, 0x18, RZ ;  /* 0x0000001819157810 */ /* 0x040fe20007f1e0ff */
[----:B------:R-:W-:Y:S01]  /*02c0*/  IMAD R5, R2, UR11, RZ ;  /* 0x0000000b02057c24 */ /* 0x000fe2000f8e02ff */
[C---:B------:R-:W-:Y:S01]  /*02d0*/  IADD3 R19, P1, PT, R25.reuse, 0x20, RZ ;  /* 0x0000002019137810 */ /* 0x040fe20007f3e0ff */
[--C-:B------:R-:W-:Y:S01]  /*02e0*/  IMAD.X R12, RZ, RZ, R16.reuse, P2 ;  /* 0x000000ffff0c7224 */ /* 0x100fe200010e0610 */
[C---:B------:R-:W-:Y:S01]  /*02f0*/  IADD3 R15, P3, PT, R25.reuse, 0x30, RZ ;  /* 0x00000030190f7810 */ /* 0x040fe20007f7e0ff */
[----:B------:R-:W-:Y:S01]  /*0300*/  IMAD R2, R22, UR5, R5 ;  /* 0x0000000516027c24 */ /* 0x000fe2000f8e0205 */
[C---:B------:R-:W-:Y:S01]  /*0310*/  IADD3 R13, P4, PT, R25.reuse, 0x38, RZ ;  /* 0x00000038190d7810 */ /* 0x040fe20007f9e0ff */
[--C-:B------:R-:W-:Y:S01]  /*0320*/  IMAD.X R5, RZ, RZ, R16.reuse, P0 ;  /* 0x000000ffff057224 */ /* 0x100fe200000e0610 */
[C---:B------:R-:W-:Y:S01]  /*0330*/  IADD3 R11, P5, PT, R25.reuse, 0x40, RZ ;  /* 0x00000040190b7810 */ /* 0x040fe20007fbe0ff */
[----:B------:R-:W-:Y:S01]  /*0340*/  IMAD R12, R12, UR11, RZ ;  /* 0x0000000b0c0c7c24 */ /* 0x000fe2000f8e02ff */
[----:B------:R-:W-:Y:S01]  /*0350*/  IADD3 R25, P6, PT, R25, 0x48, RZ ;  /* 0x0000004819197810 */ /* 0x000fe20007fde0ff */
[----:B------:R-:W-:Y:S01]  /*0360*/  IMAD.X R14, RZ, RZ, R16, P1 ;  /* 0x000000ffff0e7224 */ /* 0x000fe200008e0610 */
[C---:B------:R-:W-:Y:S01]  /*0370*/  SHF.L.U64.HI R7, R9.reuse, 0x3, R6 ;  /* 0x0000000309077819 */ /* 0x040fe20000010206 */
[----:B------:R-:W-:Y:S01]  /*0380*/  IMAD.SHL.U32 R6, R9, 0x8, RZ ;  /* 0x0000000809067824 */ /* 0x000fe200078e00ff */
[----:B------:R-:W-:Y:S01]  /*0390*/  SHF.L.U64.HI R3, R4, 0x3, R3 ;  /* 0x0000000304037819 */ /* 0x000fe20000010203 */
[--C-:B------:R-:W-:Y:S01]  /*03a0*/  IMAD.X R10, RZ, RZ, R16.reuse, P3 ;  /* 0x000000ffff0a7224 */ /* 0x100fe200018e0610 */
[----:B------:R-:W-:Y:S01]  /*03b0*/  USHF.L.U64.HI UR6, UR11, 0x3, UR5 ;  /* 0x000000030b067899 */ /* 0x000fe20008010205 */
[--C-:B------:R-:W-:Y:S01]  /*03c0*/  IMAD.X R9, RZ, RZ, R16.reuse, P4 ;  /* 0x000000ffff097224 */ /* 0x100fe200020e0610 */
[----:B------:R-:W-:Y:S01]  /*03d0*/  ULOP3.LUT UR4, UR4, 0xfffffff8, URZ, 0xc0, !UPT ;  /* 0xfffffff804047892 */ /* 0x000fe2000f8ec0ff */
[----:B------:R-:W-:Y:S01]  /*03e0*/  IMAD.X R8, RZ, RZ, R16, P5 ;  /* 0x000000ffff087224 */ /* 0x000fe200028e0610 */
[----:B------:R-:W-:-:S02]  /*03f0*/  USHF.R.S32.HI UR7, URZ, 0x1f, UR11 ;  /* 0x0000001fff077899 */ /* 0x000fc4000801140b */
[----:B------:R-:W-:Y:S01]  /*0400*/  IMAD R18, R5, UR11, RZ ;  /* 0x0000000b05127c24 */ /* 0x000fe2000f8e02ff */
[----:B------:R-:W1:Y:S01]  /*0410*/  LDCU.64 UR12, c[0x0][0x380] ;  /* 0x00007000ff0c77ac */ /* 0x000e620008000a00 */
[----:B------:R-:W-:Y:S02]  /*0420*/  IMAD.X R5, RZ, RZ, R16, P6 ;  /* 0x000000ffff057224 */ /* 0x000fe400030e0610 */
[----:B------:R-:W-:Y:S01]  /*0430*/  IMAD R33, R17, UR5, R12 ;  /* 0x0000000511217c24 */ /* 0x000fe2000f8e020c */
[----:B------:R-:W-:Y:S01]  /*0440*/  UIADD3 UR4, UPT, UPT, -UR4, URZ, URZ ;  /* 0x000000ff04047290 */ /* 0x000fe2000fffe1ff */
[----:B------:R-:W-:-:S04]  /*0450*/  IMAD.WIDE.U32 R22, R22, UR11, RZ ;  /* 0x0000000b16167c25 */ /* 0x000fc8000f8e00ff */
[----:B------:R-:W-:Y:S02]  /*0460*/  IMAD R14, R14, UR11, RZ ;  /* 0x0000000b0e0e7c24 */ /* 0x000fe4000f8e02ff */
[----:B------:R-:W-:Y:S02]  /*0470*/  IMAD R10, R10, UR11, RZ ;  /* 0x0000000b0a0a7c24 */ /* 0x000fe4000f8e02ff */
[----:B------:R-:W-:Y:S02]  /*0480*/  IMAD R12, R9, UR11, RZ ;  /* 0x0000000b090c7c24 */ /* 0x000fe4000f8e02ff */
[----:B------:R-:W-:Y:S02]  /*0490*/  IMAD R8, R8, UR11, RZ ;  /* 0x0000000b08087c24 */ /* 0x000fe4000f8e02ff */
[----:B------:R-:W-:Y:S02]  /*04a0*/  IMAD.SHL.U32 R4, R4, 0x8, RZ ;  /* 0x0000000804047824 */ /* 0x000fe400078e00ff */
[----:B------:R-:W-:Y:S01]  /*04b0*/  IMAD R24, R5, UR11, RZ ;  /* 0x0000000b05187c24 */ /* 0x000fe2000f8e02ff */
[----:B------:R-:W-:Y:S01]  /*04c0*/  LEA R5, P0, R22, R6, 0x3 ;  /* 0x0000000616057211 */ /* 0x000fe200078018ff */
[----:B------:R-:W-:-:S02]  /*04d0*/  IMAD R31, R21, UR5, R18 ;  /* 0x00000005151f7c24 */ /* 0x000fc4000f8e0212 */
[----:B------:R-:W-:Y:S02]  /*04e0*/  IMAD R32, R19, UR5, R14 ;  /* 0x0000000513207c24 */ /* 0x000fe4000f8e020e */
[----:B------:R-:W-:Y:S02]  /*04f0*/  IMAD R29, R15, UR5, R10 ;  /* 0x000000050f1d7c24 */ /* 0x000fe4000f8e020a */
[----:B------:R-:W-:Y:S02]  /*0500*/  IMAD R35, R13, UR5, R12 ;  /* 0x000000050d237c24 */ /* 0x000fe4000f8e020c */
[----:B------:R-:W-:Y:S02]  /*0510*/  IMAD R27, R11, UR5, R8 ;  /* 0x000000050b1b7c24 */ /* 0x000fe4000f8e0208 */
[----:B------:R-:W-:-:S04]  /*0520*/  IMAD.WIDE.U32 R20, R21, UR11, R6 ;  /* 0x0000000b15147c25 */ /* 0x000fc8000f8e0006 */
[----:B------:R-:W-:-:S04]  /*0530*/  IMAD.WIDE.U32 R18, R19, UR11, R6 ;  /* 0x0000000b13127c25 */ /* 0x000fc8000f8e0006 */
[----:B------:R-:W-:-:S04]  /*0540*/  IMAD.WIDE.U32 R16, R17, UR11, R6 ;  /* 0x0000000b11107c25 */ /* 0x000fc8000f8e0006 */
[----:B------:R-:W-:-:S04]  /*0550*/  IMAD.WIDE.U32 R14, R15, UR11, R6 ;  /* 0x0000000b0f0e7c25 */ /* 0x000fc8000f8e0006 */
[----:B------:R-:W-:-:S04]  /*0560*/  IMAD.WIDE.U32 R12, R13, UR11, R6 ;  /* 0x0000000b0d0c7c25 */ /* 0x000fc8000f8e0006 */
[----:B------:R-:W-:-:S04]  /*0570*/  IMAD.WIDE.U32 R10, R11, UR11, R6 ;  /* 0x0000000b0b0a7c25 */ /* 0x000fc8000f8e0006 */
[----:B------:R-:W-:Y:S01]  /*0580*/  IMAD.WIDE.U32 R8, R25, UR11, R6 ;  /* 0x0000000b19087c25 */ /* 0x000fe2000f8e0006 */
[----:B------:R-:W-:-:S03]  /*0590*/  IADD3 R6, P1, PT, R4, UR10, RZ ;  /* 0x0000000a04067c10 */ /* 0x000fc6000ff3e0ff */
[----:B------:R-:W-:Y:S01]  /*05a0*/  IMAD.IADD R23, R23, 0x1, R2 ;  /* 0x0000000117177824 */ /* 0x000fe200078e0202 */
[----:B------:R-:W-:Y:S01]  /*05b0*/  IADD3.X R30, PT, PT, R3, UR6, RZ, P1, !PT ;  /* 0x00000006031e7c10 */ /* 0x000fe20008ffe4ff */
[----:B------:R-:W-:Y:S01]  /*05c0*/  IMAD R25, R25, UR5, R24 ;  /* 0x0000000519197c24 */ /* 0x000fe2000f8e0218 */
[----:B------:R-:W-:Y:S01]  /*05d0*/  USHF.L.U64.HI UR5, UR11, 0x6, UR7 ;  /* 0x000000060b057899 */ /* 0x000fe20008010207 */
[----:B------:R-:W-:Y:S01]  /*05e0*/  IMAD.IADD R31, R21, 0x1, R31 ;  /* 0x00000001151f7824 */ /* 0x000fe200078e021f */
[----:B------:R-:W-:Y:S01]  /*05f0*/  LEA.HI.X R7, R22, R7, R23, 0x3, P0 ;  /* 0x0000000716077211 */ /* 0x000fe200000f1c17 */
[----:B------:R-:W-:Y:S02]  /*0600*/  IMAD.IADD R32, R19, 0x1, R32 ;  /* 0x0000000113207824 */ /* 0x000fe400078e0220 */
[----:B------:R-:W-:Y:S02]  /*0610*/  IMAD.IADD R33, R17, 0x1, R33 ;  /* 0x0000000111217824 */ /* 0x000fe400078e0221 */
[----:B------:R-:W-:-:S02]  /*0620*/  IMAD.IADD R34, R15, 0x1, R29 ;  /* 0x000000010f227824 */ /* 0x000fc400078e021d */
[----:B------:R-:W-:Y:S02]  /*0630*/  IMAD.IADD R35, R13, 0x1, R35 ;  /* 0x000000010d237824 */ /* 0x000fe400078e0223 */
[----:B------:R-:W-:Y:S02]  /*0640*/  IMAD.IADD R36, R11, 0x1, R27 ;  /* 0x000000010b247824 */ /* 0x000fe400078e021b */
[----:B-1----:R-:W-:-:S07]  /*0650*/  IMAD.IADD R2, R9, 0x1, R25 ;  /* 0x0000000109027824 */ /* 0x002fce00078e0219 */
.L_x_12:
[----:B-1----:R-:W-:Y:S02]  /*0660*/  IADD3 R22, P0, PT, R4, UR12, RZ ;  /* 0x0000000c04167c10 */ /* 0x002fe4000ff1e0ff */
[----:B------:R-:W-:Y:S02]  /*0670*/  IADD3 R28, P1, PT, R5, UR12, RZ ;  /* 0x0000000c051c7c10 */ /* 0x000fe4000ff3e0ff */
[----:B------:R-:W-:Y:S02]  /*0680*/  IADD3.X R23, PT, PT, R3, UR13, RZ, P0, !PT ;  /* 0x0000000d03177c10 */ /* 0x000fe400087fe4ff */
[----:B------:R-:W-:-:S04]  /*0690*/  IADD3.X R29, PT, PT, R7, UR13, RZ, P1, !PT ;  /* 0x0000000d071d7c10 */ /* 0x000fc80008ffe4ff */
[----:B0-----:R-:W2:Y:S04]  /*06a0*/  LDG.E.64 R22, desc[UR8][R22.64] ;  /* 0x0000000816167981 */ /* 0x001ea8000c1e1b00 */
[----:B------:R-:W2:Y:S01]  /*06b0*/  LDG.E.64 R26, desc[UR8][R28.64] ;  /* 0x000000081c1a7981 */ /* 0x000ea2000c1e1b00 */
[----:B------:R-:W-:-:S04]  /*06c0*/  IADD3 R24, P0, PT, R6, UR12, RZ ;  /* 0x0000000c06187c10 */ /* 0x000fc8000ff1e0ff */
[----:B------:R-:W-:Y:S01]  /*06d0*/  IADD3.X R25, PT, PT, R30, UR13, RZ, P0, !PT ;  /* 0x0000000d1e197c10 */ /* 0x000fe200087fe4ff */
[----:B--2---:R-:W-:Y:S01]  /*06e0*/  DADD R26, R22, R26 ;  /* 0x00000000161a7229 */ /* 0x004fe2000000001a */
[----:B------:R-:W-:-:S04]  /*06f0*/  IADD3 R22, P1, PT, R20, UR12, RZ ;  /* 0x0000000c14167c10 */ /* 0x000fc8000ff3e0ff */
[----:B------:R-:W-:-:S03]  /*0700*/  IADD3.X R23, PT, PT, R31, UR13, RZ, P1, !PT ;  /* 0x0000000d1f177c10 */ /* 0x000fc60008ffe4ff */
[----:B------:R-:W-:-:S07]  /*0710*/  DMUL R26, R26, 0.5 ;  /* 0x3fe000001a1a7828 */ /* 0x000fce0000000000 */
[----:B------:R0:W-:Y:S04]  /*0720*/  STG.E.64 desc[UR8][R24.64], R26 ;  /* 0x0000001a18007986 */ /* 0x0001e8000c101b08 */
[----:B0-----:R-:W2:Y:S02]  /*0730*/  LDG.E.64 R24, desc[UR8][R22.64] ;  /* 0x0000000816187981 */ /* 0x001ea4000c1e1b00 */
        /* <DEDUP_REMOVED lines=35> */
[----:B------:R-:W0:Y:S01]  /*0970*/  LDG.E.64 R26, desc[UR8][R26.64] ;  /* 0x000000081a1a7981 */ /* 0x000e22000c1e1b00 */
[----:B------:R-:W-:Y:S01]  /*0980*/  ULEA UR12, UP0, UR11, UR12, 0x6 ;  /* 0x0000000c0b0c7291 */ /* 0x000fe2000f8030ff */
[----:B------:R-:W-:Y:S01]  /*0990*/  IADD3 R37, P0, PT, R37, UR10, RZ ;  /* 0x0000000a25257c10 */ /* 0x000fe2000ff1e0ff */
[----:B------:R-:W-:Y:S02]  /*09a0*/  UIADD3 UR4, UPT, UPT, UR4, 0x8, URZ ;  /* 0x0000000804047890 */ /* 0x000fe4000fffe0ff */
[----:B------:R-:W-:Y:S01]  /*09b0*/  UIADD3.X UR13, UPT, UPT, UR13, UR5, URZ, UP0, !UPT ;  /* 0x000000050d0d7290 */ /* 0x000fe200087fe4ff */
[----:B------:R-:W-:Y:S01]  /*09c0*/  IADD3.X R0, PT, PT, R0, UR6, RZ, P0, !PT ;  /* 0x0000000600007c10 */ /* 0x000fe200087fe4ff */
[----:B------:R-:W-:Y:S01]  /*09d0*/  UISETP.NE.AND UP0, UPT, UR4, URZ, UPT ;  /* 0x000000ff0400728c */ /* 0x000fe2000bf05270 */
[----:B0-----:R-:W-:-:S08]  /*09e0*/  DADD R22, R28, R26 ;  /* 0x000000001c167229 */ /* 0x001fd0000000001a */
[----:B------:R-:W-:-:S07]  /*09f0*/  DMUL R22, R22, 0.5 ;  /* 0x3fe0000016167828 */ /* 0x000fce0000000000 */
[----:B------:R1:W-:Y:S01]  /*0a00*/  STG.E.64 desc[UR8][R24.64], R22 ;  /* 0x0000001618007986 */ /* 0x0003e2000c101b08 */
[----:B------:R-:W-:Y:S05]  /*0a10*/  BRA.U UP0, `(.L_x_12) ;  /* 0xfffffffd00107547 */ /* 0x000fea000b83ffff */
.L_x_11:
[----:B------:R-:W-:-:S04]  /*0a20*/  UIADD3 UR4, UPT, UPT, UR11, -0x2, URZ ;  /* 0xfffffffe0b047890 */ /* 0x000fc8000fffe0ff */
[----:B------:R-:W-:-:S06]  /*0a30*/  ULOP3.LUT UP0, UR5, UR4, 0x7, URZ, 0xc0, !UPT ;  /* 0x0000000704057892 */ /* 0x000fcc000f80c0ff */
[----:B------:R-:W-:-:S13]  /*0a40*/  PLOP3.LUT P0, PT, PT, PT, UP0, 0x80, 0x8 ;  /* 0x000000000008781c */ /* 0x000fda0003f0f008 */
[----:B0-----:R-:W-:Y:S05]  /*0a50*/  @!P0 EXIT ;  /* 0x000000000000894d */ /* 0x001fea0003800000 */
[----:B------:R-:W-:Y:S02]  /*0a60*/  UISETP.GE.U32.AND UP0, UPT, UR5, 0x4, UPT ;  /* 0x000000040500788c */ /* 0x000fe4000bf06070 */
[----:B------:R-:W-:Y:S02]  /*0a70*/  USHF.R.S32.HI UR10, URZ, 0x1f, UR11 ;  /* 0x0000001fff0a7899 */ /* 0x000fe4000801140b */
[----:B------:R-:W-:-:S05]  /*0a80*/  ULOP3.LUT UR4, UR4, 0x3, URZ, 0xc0, !UPT ;  /* 0x0000000304047892 */ /* 0x000fca000f8ec0ff */
[----:B------:R-:W-:Y:S07]  /*0a90*/  BRA.U !UP0, `(.L_x_13) ;  /* 0x0000000108a87547 */ /* 0x000fee000b800000 */
[----:B------:R-:W0:Y:S01]  /*0aa0*/  LDCU.64 UR6, c[0x0][0x380] ;  /* 0x00007000ff0677ac */ /* 0x000e220008000a00 */
[C---:B------:R-:W-:Y:S02]  /*0ab0*/  IADD3 R2, P0, PT, R37.reuse, -UR11, RZ ;  /* 0x8000000b25027c10 */ /* 0x040fe4000ff1e0ff */
[----:B------:R-:W-:Y:S02]  /*0ac0*/  IADD3 R37, P1, PT, R37, UR11, RZ ;  /* 0x0000000b25257c10 */ /* 0x000fe4000ff3e0ff */
[C---:B------:R-:W-:Y:S02]  /*0ad0*/  IADD3.X R3, PT, PT, R0.reuse, ~UR10, RZ, P0, !PT ;  /* 0x8000000a00037c10 */ /* 0x040fe400087fe4ff */
[----:B------:R-:W-:Y:S02]  /*0ae0*/  IADD3.X R0, PT, PT, R0, UR10, RZ, P1, !PT ;  /* 0x0000000a00007c10 */ /* 0x000fe40008ffe4ff */
[----:B0-----:R-:W-:Y:S02]  /*0af0*/  LEA R6, P0, R2, UR6, 0x3 ;  /* 0x0000000602067c11 */ /* 0x001fe4000f8018ff */
[----:B------:R-:W-:-:S02]  /*0b00*/  LEA R8, P1, R37, UR6, 0x3 ;  /* 0x0000000625087c11 */ /* 0x000fc4000f8218ff */
[----:B------:R-:W-:Y:S02]  /*0b10*/  LEA.HI.X R7, R2, UR7, R3, 0x3, P0 ;  /* 0x0000000702077c11 */ /* 0x000fe400080f1c03 */
[----:B------:R-:W-:-:S03]  /*0b20*/  LEA.HI.X R9, R37, UR7, R0, 0x3, P1 ;  /* 0x0000000725097c11 */ /* 0x000fc600088f1c00 */
[----:B------:R-:W2:Y:S04]  /*0b30*/  LDG.E.64 R2, desc[UR8][R6.64] ;  /* 0x0000000806027981 */ /* 0x000ea8000c1e1b00 */
[----:B------:R-:W2:Y:S01]  /*0b40*/  LDG.E.64 R4, desc[UR8][R8.64] ;  /* 0x0000000808047981 */ /* 0x000ea2000c1e1b00 */
[----:B------:R-:W-:Y:S02]  /*0b50*/  USHF.L.U32 UR6, UR11, 0x3, URZ ;  /* 0x000000030b067899 */ /* 0x000fe400080006ff */
[----:B------:R-:W-:-:S04]  /*0b60*/  USHF.L.U64.HI UR5, UR11, 0x3, UR10 ;  /* 0x000000030b057899 */ /* 0x000fc8000801020a */
[----:B------:R-:W-:Y:S02]  /*0b70*/  IADD3 R10, P0, PT, R6, UR6, RZ ;  /* 0x00000006060a7c10 */ /* 0x000fe4000ff1e0ff */
[----:B------:R-:W-:Y:S02]  /*0b80*/  IADD3 R12, P1, PT, R8, UR6, RZ ;  /* 0x00000006080c7c10 */ /* 0x000fe4000ff3e0ff */
[----:B------:R-:W-:Y:S02]  /*0b90*/  IADD3.X R11, PT, PT, R7, UR5, RZ, P0, !PT ;  /* 0x00000005070b7c10 */ /* 0x000fe400087fe4ff */
[----:B------:R-:W-:Y:S01]  /*0ba0*/  IADD3.X R13, PT, PT, R9, UR5, RZ, P1, !PT ;  /* 0x00000005090d7c10 */ /* 0x000fe20008ffe4ff */
[----:B--2---:R-:W-:-:S08]  /*0bb0*/  DADD R2, R2, R4 ;  /* 0x0000000002027229 */ /* 0x004fd00000000004 */
[----:B------:R-:W-:-:S07]  /*0bc0*/  DMUL R2, R2, 0.5 ;  /* 0x3fe0000002027828 */ /* 0x000fce0000000000 */
[----:B------:R0:W-:Y:S04]  /*0bd0*/  STG.E.64 desc[UR8][R10.64], R2 ;  /* 0x000000020a007986 */ /* 0x0001e8000c101b08 */
[----:B------:R-:W2:Y:S01]  /*0be0*/  LDG.E.64 R4, desc[UR8][R12.64] ;  /* 0x000000080c047981 */ /* 0x000ea2000c1e1b00 */
[----:B------:R-:W-:-:S04]  /*0bf0*/  IADD3 R14, P0, PT, R12, UR6, RZ ;  /* 0x000000060c0e7c10 */ /* 0x000fc8000ff1e0ff */
[----:B------:R-:W-:Y:S01]  /*0c00*/  IADD3.X R15, PT, PT, R13, UR5, RZ, P0, !PT ;  /* 0x000000050d0f7c10 */ /* 0x000fe200087fe4ff */
[----:B--2---:R-:W-:-:S08]  /*0c10*/  DADD R4, R2, R4 ;  /* 0x0000000002047229 */ /* 0x004fd00000000004 */
[----:B------:R-:W-:-:S07]  /*0c20*/  DMUL R4, R4, 0.5 ;  /* 0x3fe0000004047828 */ /* 0x000fce0000000000 */
[----:B------:R2:W-:Y:S04]  /*0c30*/  STG.E.64 desc[UR8][R8.64], R4 ;  /* 0x0000000408007986 */ /* 0x0005e8000c101b08 */
[----:B------:R-:W3:Y:S01]  /*0c40*/  LDG.E.64 R6, desc[UR8][R14.64] ;  /* 0x000000080e067981 */ /* 0x000ee2000c1e1b00 */
[----:B------:R-:W-:-:S04]  /*0c50*/  IADD3 R16, P0, PT, R14, UR6, RZ ;  /* 0x000000060e107c10 */ /* 0x000fc8000ff1e0ff */
[----:B------:R-:W-:Y:S01]  /*0c60*/  IADD3.X R17, PT, PT, R15, UR5, RZ, P0, !PT ;  /* 0x000000050f117c10 */ /* 0x000fe200087fe4ff */
[----:B---3--:R-:W-:-:S08]  /*0c70*/  DADD R6, R4, R6 ;  /* 0x0000000004067229 */ /* 0x008fd00000000006 */
[----:B------:R-:W-:-:S07]  /*0c80*/  DMUL R6, R6, 0.5 ;  /* 0x3fe0000006067828 */ /* 0x000fce0000000000 */
[----:B------:R3:W-:Y:S04]  /*0c90*/  STG.E.64 desc[UR8][R12.64], R6 ;  /* 0x000000060c007986 */ /* 0x0007e8000c101b08 */
[----:B0-----:R-:W4:Y:S01]  /*0ca0*/  LDG.E.64 R2, desc[UR8][R16.64] ;  /* 0x0000000810027981 */ /* 0x001f22000c1e1b00 */
[----:B--2---:R-:W-:Y:S02]  /*0cb0*/  IMAD.U32 R4, RZ, RZ, UR11 ;  /* 0x0000000bff047e24 */ /* 0x004fe4000f8e00ff */
[----:B------:R-:W-:-:S03]  /*0cc0*/  IMAD.U32 R5, RZ, RZ, UR10 ;  /* 0x0000000aff057e24 */ /* 0x000fc6000f8e00ff */
[----:B------:R-:W-:-:S04]  /*0cd0*/  LEA R37, P0, R4, R37, 0x1 ;  /* 0x0000002504257211 */ /* 0x000fc800078008ff */
[----:B------:R-:W-:Y:S02]  /*0ce0*/  IADD3 R37, P1, PT, R37, UR11, RZ ;  /* 0x0000000b25257c10 */ /* 0x000fe4000ff3e0ff */
[----:B------:R-:W-:-:S04]  /*0cf0*/  LEA.HI.X R0, R4, R0, R5, 0x1, P0 ;  /* 0x0000000004007211 */ /* 0x000fc800000f0c05 */
[----:B------:R-:W-:Y:S01]  /*0d00*/  IADD3.X R0, PT, PT, R0, UR10, RZ, P1, !PT ;  /* 0x0000000a00007c10 */ /* 0x000fe20008ffe4ff */
[----:B----4-:R-:W-:-:S08]  /*0d10*/  DADD R2, R6, R2 ;  /* 0x0000000006027229 */ /* 0x010fd00000000002 */
[----:B------:R-:W-:-:S07]  /*0d20*/  DMUL R2, R2, 0.5 ;  /* 0x3fe0000002027828 */ /* 0x000fce0000000000 */
[----:B------:R3:W-:Y:S04]  /*0d30*/  STG.E.64 desc[UR8][R14.64], R2 ;  /* 0x000000020e007986 */ /* 0x0007e8000c101b08 */
.L_x_13:
[----:B------:R-:W-:-:S13]  /*0d40*/  ISETP.NE.AND P0, PT, RZ, UR4, PT ;  /* 0x00000004ff007c0c */ /* 0x000fda000bf05270 */
[----:B------:R-:W-:Y:S05]  /*0d50*/  @!P0 EXIT ;  /* 0x000000000000894d */ /* 0x000fea0003800000 */
[----:B------:R-:W-:-:S09]  /*0d60*/  UISETP.NE.AND UP0, UPT, UR4, 0x1, UPT ;  /* 0x000000010400788c */ /* 0x000fd2000bf05270 */
[----:B------:R-:W-:Y:S05]  /*0d70*/  BRA.U !UP0, `(.L_x_14) ;  /* 0x0000000108687547 */ /* 0x000fea000b800000 */
[----:B------:R-:W0:Y:S01]  /*0d80*/  LDCU.64 UR4, c[0x0][0x380] ;  /* 0x00007000ff0477ac */ /* 0x000e220008000a00 */
[C---:B---3--:R-:W-:Y:S02]  /*0d90*/  IADD3 R14, P1, PT, R37.reuse, UR11, RZ ;  /* 0x0000000b250e7c10 */ /* 0x048fe4000ff3e0ff */
[----:B------:R-:W-:Y:S02]  /*0da0*/  IADD3 R37, P0, PT, R37, -UR11, RZ ;  /* 0x8000000b25257c10 */ /* 0x000fe4000ff1e0ff */
[C---:B------:R-:W-:Y:S02]  /*0db0*/  IADD3.X R15, PT, PT, R0.reuse, UR10, RZ, P1, !PT ;  /* 0x0000000a000f7c10 */ /* 0x040fe40008ffe4ff */
[----:B------:R-:W-:Y:S02]  /*0dc0*/  IADD3.X R0, PT, PT, R0, ~UR10, RZ, P0, !PT ;  /* 0x8000000a00007c10 */ /* 0x000fe400087fe4ff */
        /* <DEDUP_REMOVED lines=21> */
.L_x_14:
[----:B------:R-:W-:-:S04]  /*0f20*/  ULOP3.LUT UR4, UR11, 0x1, URZ, 0xc0, !UPT ;  /* 0x000000010b047892 */ /* 0x000fc8000f8ec0ff */
[----:B------:R-:W-:-:S06]  /*0f30*/  UISETP.NE.U32.AND UP0, UPT, UR4, 0x1, UPT ;  /* 0x000000010400788c */ /* 0x000fcc000bf05070 */
[----:B------:R-:W-:-:S13]  /*0f40*/  PLOP3.LUT P0, PT, PT, PT, UP0, 0x80, 0x8 ;  /* 0x000000000008781c */ /* 0x000fda0003f0f008 */
[----:B------:R-:W-:Y:S05]  /*0f50*/  @P0 EXIT ;  /* 0x000000000000094d */ /* 0x000fea0003800000 */
[----:B------:R-:W2:Y:S01]  /*0f60*/  LDCU.64 UR4, c[0x0][0x380] ;  /* 0x00007000ff0477ac */ /* 0x000ea20008000a00 */
[C---:B0--3--:R-:W-:Y:S02]  /*0f70*/  IADD3 R2, P0, PT, R37.reuse, -UR11, RZ ;  /* 0x8000000b25027c10 */ /* 0x049fe4000ff1e0ff */
[----:B------:R-:W-:Y:S02]  /*0f80*/  IADD3 R37, P1, PT, R37, UR11, RZ ;  /* 0x0000000b25257c10 */ /* 0x000fe4000ff3e0ff */
[C---:B------:R-:W-:Y:S02]  /*0f90*/  IADD3.X R3, PT, PT, R0.reuse, ~UR10, RZ, P0, !PT ;  /* 0x8000000a00037c10 */ /* 0x040fe400087fe4ff */
[----:B------:R-:W-:Y:S02]  /*0fa0*/  IADD3.X R0, PT, PT, R0, UR10, RZ, P1, !PT ;  /* 0x0000000a00007c10 */ /* 0x000fe40008ffe4ff */
[----:B--2---:R-:W-:Y:S02]  /*0fb0*/  LEA R4, P1, R37, UR4, 0x3 ;  /* 0x0000000425047c11 */ /* 0x004fe4000f8218ff */
[----:B------:R-:W-:-:S02]  /*0fc0*/  LEA R6, P0, R2, UR4, 0x3 ;  /* 0x0000000402067c11 */ /* 0x000fc4000f8018ff */
[----:B------:R-:W-:Y:S02]  /*0fd0*/  LEA.HI.X R5, R37, UR5, R0, 0x3, P1 ;  /* 0x0000000525057c11 */ /* 0x000fe400088f1c00 */
[----:B------:R-:W-:-:S04]  /*0fe0*/  LEA.HI.X R7, R2, UR5, R3, 0x3, P0 ;  /* 0x0000000502077c11 */ /* 0x000fc800080f1c03 */
[----:B------:R-:W2:Y:S04]  /*0ff0*/  LDG.E.64 R4, desc[UR8][R4.64] ;  /* 0x0000000804047981 */ /* 0x000ea8000c1e1b00 */
[----:B------:R-:W2:Y:S01]  /*1000*/  LDG.E.64 R2, desc[UR8][R6.64] ;  /* 0x0000000806027981 */ /* 0x000ea2000c1e1b00 */
[----:B------:R-:W-:Y:S02]  /*1010*/  IMAD.U32 R9, RZ, RZ, UR11 ;  /* 0x0000000bff097e24 */ /* 0x000fe4000f8e00ff */
[----:B------:R-:W-:-:S03]  /*1020*/  IMAD.U32 R0, RZ, RZ, UR11 ;  /* 0x0000000bff007e24 */ /* 0x000fc6000f8e00ff */
[----:B------:R-:W-:Y:S01]  /*1030*/  LEA R8, P0, R9, R6, 0x3 ;  /* 0x0000000609087211 */ /* 0x000fe200078018ff */
[----:B------:R-:W-:-:S05]  /*1040*/  IMAD.U32 R9, RZ, RZ, UR10 ;  /* 0x0000000aff097e24 */ /* 0x000fca000f8e00ff */
[----:B------:R-:W-:Y:S01]  /*1050*/  LEA.HI.X R9, R0, R7, R9, 0x3, P0 ;  /* 0x0000000700097211 */ /* 0x000fe200000f1c09 */
[----:B--2---:R-:W-:-:S08]  /*1060*/  DADD R2, R2, R4 ;  /* 0x0000000002027229 */ /* 0x004fd00000000004 */
[----:B------:R-:W-:-:S07]  /*1070*/  DMUL R2, R2, 0.5 ;  /* 0x3fe0000002027828 */ /* 0x000fce0000000000 */
[----:B------:R-:W-:Y:S01]  /*1080*/  STG.E.64 desc[UR8][R8.64], R2 ;  /* 0x0000000208007986 */ /* 0x000fe2000c101b08 */
[----:B------:R-:W-:Y:S05]  /*1090*/  EXIT ;  /* 0x000000000000794d */ /* 0x000fea0003800000 */
.L_x_15:
        /* <DEDUP_REMOVED lines=14> */
.L_x_22:


//--------------------- .text._Z7sweep_xPdi       --------------------------
	.section	.text._Z7sweep_xPdi,"ax",@progbits
	.align	128
        .global         _Z7sweep_xPdi
        .type           _Z7sweep_xPdi,@function
        .size           _Z7sweep_xPdi,(.L_x_23 - _Z7sweep_xPdi)
        .other          _Z7sweep_xPdi,@"STO_CUDA_ENTRY STV_DEFAULT"
_Z7sweep_xPdi:
.text._Z7sweep_xPdi:
[----:B------:R-:W-:Y:S01]  /*0000*/  LDC R1, c[0x0][0x37c] ;  /* 0x0000df00ff017b82 */ /* 0x000fe20000000800 */
[----:B------:R-:W0:Y:S07]  /*0010*/  S2R R3, SR_TID.X ;  /* 0x0000000000037919 */ /* 0x000e2e0000002100 */
[----:B------:R-:W0:Y:S01]  /*0020*/  LDC R8, c[0x0][0x360] ;  /* 0x0000d800ff087b82 */ /* 0x000e220000000800 */
[----:B------:R-:W1:Y:S07]  /*0030*/  S2R R5, SR_TID.Y ;  /* 0x0000000000057919 */ /* 0x000e6e0000002200 */
[----:B------:R-:W0:Y:S08]  /*0040*/  S2UR UR4, SR_CTAID.X ;  /* 0x00000000000479c3 */ /* 0x000e300000002500 */
[----:B------:R-:W1:Y:S08]  /*0050*/  S2UR UR5, SR_CTAID.Y ;  /* 0x00000000000579c3 */ /* 0x000e700000002600 */
[----:B------:R-:W1:Y:S08]  /*0060*/  LDC R2, c[0x0][0x364] ;  /* 0x0000d900ff027b82 */ /* 0x000e700000000800 */
[----:B------:R-:W2:Y:S01]  /*0070*/  LDC R0, c[0x0][0x388] ;  /* 0x0000e200ff007b82 */ /* 0x000ea20000000800 */
[----:B0-----:R-:W-:-:S04]  /*0080*/  IMAD R8, R8, UR4, R3 ;  /* 0x0000000408087c24 */ /* 0x001fc8000f8e0203 */
[----:B------:R-:W-:-:S03]  /*0090*/  VIADD R8, R8, 0x1 ;  /* 0x0000000108087836 */ /* 0x000fc60000000000 */
[----:B------:R-:W0:Y:S01]  /*00a0*/  LDC R4, c[0x0][0x380] ;  /* 0x0000e000ff047b82 */ /* 0x000e220000000800 */
[----:B-1----:R-:W-:-:S07]  /*00b0*/  IMAD R2, R2, UR5, R5 ;  /* 0x0000000502027c24 */ /* 0x002fce000f8e0205 */
[----:B------:R-:W1:Y:S01]  /*00c0*/  LDC R6, c[0x0][0x384] ;  /* 0x0000e100ff067b82 */ /* 0x000e620000000800 */
[----:B------:R-:W-:Y:S02]  /*00d0*/  VIADD R3, R2, 0x1 ;  /* 0x0000000102037836 */ /* 0x000fe40000000000 */
[----:B--2---:R-:W-:-:S03]  /*00e0*/  VIADD R2, R0, 0xffffffff ;  /* 0xffffffff00027836 */ /* 0x004fc60000000000 */
[----:B------:R-:W-:-:S04]  /*00f0*/  VIMNMX R5, PT, PT, R8, R3, !PT ;  /* 0x0000000308057248 */ /* 0x000fc80007fe0100 */
[----:B------:R-:W-:-:S13]  /*0100*/  ISETP.GE.AND P0, PT, R5, R2, PT ;  /* 0x000000020500720c */ /* 0x000fda0003f06270 */
[----:B------:R-:W-:Y:S05]  /*0110*/  @P0 EXIT ;  /* 0x000000000000094d */ /* 0x000fea0003800000 */
[----:B------:R-:W-:-:S13]  /*0120*/  ISETP.GE.AND P0, PT, R0, 0x3, PT ;  /* 0x000000030000780c */ /* 0x000fda0003f06270 */
[----:B------:R-:W-:Y:S05]  /*0130*/  @!P0 EXIT ;  /* 0x000000000000894d */ /* 0x000fea0003800000 */
[C---:B------:R-:W-:Y:S01]  /*0140*/  VIADD R2, R0.reuse, 0xfffffffd ;  /* 0xfffffffd00027836 */ /* 0x040fe20000000000 */
[----:B------:R-:W-:Y:S01]  /*0150*/  SHF.R.S32.HI R7, RZ, 0x1f, R0 ;  /* 0x0000001fff077819 */ /* 0x000fe20000011400 */
[-C--:B------:R-:W-:Y:S01]  /*0160*/  IMAD.WIDE R10, R0, R0.reuse, RZ ;  /* 0x00000000000a7225 */ /* 0x080fe200078e02ff */
[--C-:B------:R-:W-:Y:S01]  /*0170*/  SHF.R.S32.HI R9, RZ, 0x1f, R8.reuse ;  /* 0x0000001fff097819 */ /* 0x100fe20000011408 */
[----:B------:R-:W2:Y:S01]  /*0180*/  LDCU.64 UR4, c[0x0][0x358] ;  /* 0x00006b00ff0477ac */ /* 0x000ea20008000a00 */
[----:B------:R-:W-:Y:S01]  /*0190*/  ISETP.GE.U32.AND P0, PT, R2, 0x7, PT ;  /* 0x000000070200780c */ /* 0x000fe20003f06070 */
[----:B------:R-:W-:Y:S02]  /*01a0*/  IMAD R5, R7, R3, RZ ;  /* 0x0000000307057224 */ /* 0x000fe400078e02ff */
[----:B------:R-:W-:-:S05]  /*01b0*/  IMAD.WIDE.U32 R12, R3, R0, R8 ;  /* 0x00000000030c7225 */ /* 0x000fca00078e0008 */
[----:B------:R-:W-:Y:S02]  /*01c0*/  IADD3 R32, PT, PT, R13, R5, RZ ;  /* 0x000000050d207210 */ /* 0x000fe40007ffe0ff */
[----:B------:R-:W-:-:S05]  /*01d0*/  IADD3 R39, P1, PT, R10, R12, RZ ;  /* 0x0000000c0a277210 */ /* 0x000fca0007f3e0ff */
[----:B------:R-:W-:-:S04]  /*01e0*/  IMAD.X R34, R11, 0x1, R32, P1 ;  /* 0x000000010b227824 */ /* 0x000fc800008e0620 */
[----:B------:R-:W-:Y:S01]  /*01f0*/  IMAD.MOV.U32 R2, RZ, RZ, R34 ;  /* 0x000000ffff027224 */ /* 0x000fe200078e0022 */
[----:B--2---:R-:W-:Y:S06]  /*0200*/  @!P0 BRA `(.L_x_16) ;  /* 0x0000000800088947 */ /* 0x004fec0003800000 */
[----:B------:R-:W-:Y:S01]  /*0210*/  IMAD.SHL.U32 R30, R3, 0x8, RZ ;  /* 0x00000008031e7824 */ /* 0x000fe200078e00ff */
[----:B------:R-:W-:Y:S01]  /*0220*/  SHF.R.U32.HI R31, RZ, 0x1d, R3 ;  /* 0x0000001dff1f7819 */ /* 0x000fe20000011603 */
[C---:B------:R-:W-:Y:S01]  /*0230*/  IMAD R37, R7.reuse, 0x30, RZ ;  /* 0x0000003007257824 */ /* 0x040fe200078e02ff */
[C---:B------:R-:W-:Y:S01]  /*0240*/  LEA R3, P0, R0.reuse, R3, 0x1 ;  /* 0x0000000300037211 */ /* 0x040fe200078008ff */
[----:B------:R-:W-:Y:S01]  /*0250*/  IMAD R33, R7, 0x38, RZ ;  /* 0x0000003807217824 */ /* 0x000fe200078e02ff */
[CC--:B------:R-:W-:Y:S01]  /*0260*/  LEA R17, P1, R0.reuse, R30.reuse, 0x5 ;  /* 0x0000001e00117211 */ /* 0x0c0fe200078228ff */
[C---:B------:R-:W-:Y:S01]  /*0270*/  IMAD.WIDE.U32 R20, R0.reuse, 0x18, R30 ;  /* 0x0000001800147825 */ /* 0x040fe200078e001e */
[C---:B------:R-:W-:Y:S02]  /*0280*/  LEA.HI.X R5, R0.reuse, RZ, R7, 0x1, P0 ;  /* 0x000000ff00057211 */ /* 0x040fe400000f0c07 */
[CC--:B------:R-:W-:Y:S01]  /*0290*/  LEA R15, P0, R0.reuse, R30.reuse, 0x3 ;  /* 0x0000001e000f7211 */ /* 0x0c0fe200078018ff */
[C---:B------:R-:W-:Y:S01]  /*02a0*/  IMAD.WIDE.U32 R22, R0.reuse, 0x28, R30 ;  /* 0x0000002800167825 */ /* 0x040fe200078e001e */
[----:B------:R-:W-:-:S02]  /*02b0*/  LEA R19, P2, R0, R30, 0x6 ;  /* 0x0000001e00137211 */ /* 0x000fc400078430ff */
[CCC-:B------:R-:W-:Y:S01]  /*02c0*/  LEA.HI.X R41, R0.reuse, R31.reuse, R7.reuse, 0x5, P1 ;  /* 0x0000001f00297211 */ /* 0x1c0fe200008f2c07 */
[----:B------:R-:W-:Y:S01]  /*02d0*/  IMAD R2, R5, R0, RZ ;  /* 0x0000000005027224 */ /* 0x000fe200078e02ff */
[CC--:B------:R-:W-:Y:S01]  /*02e0*/  LEA.HI.X R5, R0.reuse, R31.reuse, R7, 0x3, P0 ;  /* 0x0000001f00057211 */ /* 0x0c0fe200000f1c07 */
[C---:B------:R-:W-:Y:S01]  /*02f0*/  IMAD.WIDE.U32 R24, R0.reuse, 0x30, R30 ;  /* 0x0000003000187825 */ /* 0x040fe200078e001e */
[----:B------:R-:W-:Y:S02]  /*0300*/  LEA.HI.X R16, R0, R31, R7, 0x6, P2 ;  /* 0x0000001f00107211 */ /* 0x000fe400010f3407 */
[----:B------:R-:W-:Y:S01]  /*0310*/  SHF.L.U64.HI R9, R8, 0x3, R9 ;  /* 0x0000000308097819 */ /* 0x000fe20000010209 */
[C---:B------:R-:W-:Y:S01]  /*0320*/  IMAD.WIDE.U32 R26, R0.reuse, 0x38, R30 ;  /* 0x00000038001a7825 */ /* 0x040fe200078e001e */
[----:B------:R-:W-:-:S03]  /*0330*/  IADD3 R36, PT, PT, R0, -0x2, RZ ;  /* 0xfffffffe00247810 */ /* 0x000fc60007ffe0ff */
[----:B------:R-:W-:Y:S01]  /*0340*/  IMAD R35, R7, 0x48, RZ ;  /* 0x0000004807237824 */ /* 0x000fe200078e02ff */
[----:B------:R-:W-:Y:S01]  /*0350*/  LOP3.LUT R36, R36, 0xfffffff8, RZ, 0xc0, !PT ;  /* 0xfffffff824247812 */ /* 0x000fe200078ec0ff */
[----:B------:R-:W-:-:S04]  /*0360*/  IMAD.WIDE.U32 R30, R0, 0x48, R30 ;  /* 0x00000048001e7825 */ /* 0x000fc800078e001e */
[C---:B------:R-:W-:Y:S02]  /*0370*/  IMAD R43, R7.reuse, 0x18, RZ ;  /* 0x00000018072b7824 */ /* 0x040fe400078e02ff */
[----:B------:R-:W-:Y:S02]  /*0380*/  IMAD R45, R7, 0x28, RZ ;  /* 0x00000028072d7824 */ /* 0x000fe400078e02ff */
[----:B------:R-:W-:Y:S02]  /*0390*/  IMAD.IADD R25, R25, 0x1, R37 ;  /* 0x0000000119197824 */ /* 0x000fe400078e0225 */
[----:B------:R-:W-:Y:S01]  /*03a0*/  IMAD.IADD R33, R27, 0x1, R33 ;  /* 0x000000011b217824 */ /* 0x000fe200078e0221 */
[----:B------:R-:W-:Y:S01]  /*03b0*/  IADD3 R27, PT, PT, R31, R35, RZ ;  /* 0x000000231f1b7210 */ /* 0x000fe20007ffe0ff */
[----:B------:R-:W-:Y:S02]  /*03c0*/  IMAD.IADD R21, R21, 0x1, R43 ;  /* 0x0000000115157824 */ /* 0x000fe400078e022b */
[----:B------:R-:W-:-:S02]  /*03d0*/  IMAD.IADD R23, R23, 0x1, R45 ;  /* 0x0000000117177824 */ /* 0x000fc400078e022d */
[----:B------:R-:W-:Y:S02]  /*03e0*/  IMAD R29, R7, R3, R2 ;  /* 0x00000003071d7224 */ /* 0x000fe400078e0202 */
[----:B------:R-:W-:Y:S02]  /*03f0*/  IMAD.SHL.U32 R8, R8, 0x8, RZ ;  /* 0x0000000808087824 */ /* 0x000fe400078e00ff */
[----:B------:R-:W-:-:S04]  /*0400*/  IMAD.WIDE.U32 R2, R3, R0, RZ ;  /* 0x0000000003027225 */ /* 0x000fc800078e00ff */
[-C--:B------:R-:W-:Y:S02]  /*0410*/  IMAD R18, R41, R0.reuse, RZ ;  /* 0x0000000029127224 */ /* 0x080fe400078e02ff */
[-C--:B------:R-:W-:Y:S02]  /*0420*/  IMAD R25, R25, R0.reuse, RZ ;  /* 0x0000000019197224 */ /* 0x080fe400078e02ff */
[----:B------:R-:W-:Y:S01]  /*0430*/  IMAD R14, R5, R0, RZ ;  /* 0x00000000050e7224 */ /* 0x000fe200078e02ff */
[----:B------:R-:W-:Y:S01]  /*0440*/  LEA R5, P0, R2, R8, 0x3 ;  /* 0x0000000802057211 */ /* 0x000fe200078018ff */
[-C--:B------:R-:W-:Y:S02]  /*0450*/  IMAD R28, R16, R0.reuse, RZ ;  /* 0x00000000101c7224 */ /* 0x080fe400078e02ff */
[-C--:B------:R-:W-:Y:S02]  /*0460*/  IMAD R21, R21, R0.reuse, RZ ;  /* 0x0000000015157224 */ /* 0x080fe400078e02ff */
[----:B------:R-:W-:-:S02]  /*0470*/  IMAD R23, R23, R0, RZ ;  /* 0x0000000017177224 */ /* 0x000fc400078e02ff */
[-C--:B------:R-:W-:Y:S02]  /*0480*/  IMAD R31, R33, R0.reuse, RZ ;  /* 0x00000000211f7224 */ /* 0x080fe400078e02ff */
[----:B------:R-:W-:Y:S02]  /*0490*/  IMAD R40, R27, R0, RZ ;  /* 0x000000001b287224 */ /* 0x000fe400078e02ff */
[C---:B------:R-:W-:Y:S02]  /*04a0*/  IMAD R43, R7.reuse, R17, R18 ;  /* 0x00000011072b7224 */ /* 0x040fe400078e0212 */
[----:B------:R-:W-:Y:S02]  /*04b0*/  IMAD R33, R7, R24, R25 ;  /* 0x0000001807217224 */ /* 0x000fe400078e0219 */
[----:B------:R-:W-:Y:S02]  /*04c0*/  IMAD.IADD R38, R3, 0x1, R29 ;  /* 0x0000000103267824 */ /* 0x000fe400078e021d */
[----:B------:R-:W-:-:S02]  /*04d0*/  IMAD R41, R7, R15, R14 ;  /* 0x0000000f07297224 */ /* 0x000fc400078e020e */
[----:B------:R-:W-:-:S04]  /*04e0*/  IMAD.WIDE.U32 R16, R17, R0, R8 ;  /* 0x0000000011107225 */ /* 0x000fc800078e0008 */
[----:B------:R-:W-:Y:S01]  /*04f0*/  IMAD R45, R7, R19, R28 ;  /* 0x00000013072d7224 */ /* 0x000fe200078e021c */
[----:B------:R-:W-:Y:S01]  /*0500*/  IADD3 R43, PT, PT, R17, R43, RZ ;  /* 0x0000002b112b7210 */ /* 0x000fe20007ffe0ff */
[C---:B------:R-:W-:Y:S02]  /*0510*/  IMAD R37, R7.reuse, R20, R21 ;  /* 0x0000001407257224 */ /* 0x040fe400078e0215 */
[----:B------:R-:W-:Y:S02]  /*0520*/  IMAD R35, R7, R22, R23 ;  /* 0x0000001607237224 */ /* 0x000fe400078e0217 */
[----:B------:R-:W-:-:S04]  /*0530*/  IMAD.WIDE.U32 R24, R24, R0, R8 ;  /* 0x0000000018187225 */ /* 0x000fc800078e0008 */
[----:B------:R-:W-:Y:S02]  /*0540*/  IMAD R31, R7, R26, R31 ;  /* 0x0000001a071f7224 */ /* 0x000fe400078e021f */
[----:B------:R-:W-:-:S04]  /*0550*/  IMAD.WIDE.U32 R14, R15, R0, R8 ;  /* 0x000000000f0e7225 */ /* 0x000fc800078e0008 */
[----:B------:R-:W-:-:S04]  /*0560*/  IMAD.WIDE.U32 R18, R19, R0, R8 ;  /* 0x0000000013127225 */ /* 0x000fc800078e0008 */
[----:B------:R-:W-:-:S04]  /*0570*/  IMAD.WIDE.U32 R20, R20, R0, R8 ;  /* 0x0000000014147225 */ /* 0x000fc800078e0008 */
[----:B------:R-:W-:-:S04]  /*0580*/  IMAD.WIDE.U32 R22, R22, R0, R8 ;  /* 0x0000000016167225 */ /* 0x000fc800078e0008 */
[----:B------:R-:W-:-:S04]  /*0590*/  IMAD.WIDE.U32 R26, R26, R0, R8 ;  /* 0x000000001a1a7225 */ /* 0x000fc800078e0008 */
[----:B------:R-:W-:-:S04]  /*05a0*/  IMAD.WIDE.U32 R28, R30, R0, R8 ;  /* 0x000000001e1c7225 */ /* 0x000fc800078e0008 */
[----:B------:R-:W-:Y:S01]  /*05b0*/  IMAD R3, R7, R30, R40 ;  /* 0x0000001e07037224 */ /* 0x000fe200078e0228 */
[----:B------:R-:W-:Y:S01]  /*05c0*/  LEA.HI.X R7, R2, R9, R38, 0x3, P0 ;  /* 0x0000000902077211 */ /* 0x000fe200000f1c26 */
[----:B------:R-:W-:Y:S01]  /*05d0*/  IMAD.MOV.U32 R2, RZ, RZ, R34 ;  /* 0x000000ffff027224 */ /* 0x000fe200078e0022 */
[----:B------:R-:W-:Y:S01]  /*05e0*/  SHF.L.U64.HI R9, R12, 0x3, R32 ;  /* 0x000000030c097819 */ /* 0x000fe20000010220 */
[----:B------:R-:W-:Y:S01]  /*05f0*/  IMAD.MOV R44, RZ, RZ, -R36 ;  /* 0x000000ffff2c7224 */ /* 0x000fe200078e0a24 */
[----:B------:R-:W-:Y:S01]  /*0600*/  IADD3 R40, PT, PT, R25, R33, RZ ;  /* 0x0000002119287210 */ /* 0x000fe20007ffe0ff */
[----:B------:R-:W-:Y:S02]  /*0610*/  IMAD.IADD R41, R15, 0x1, R41 ;  /* 0x000000010f297824 */ /* 0x000fe400078e0229 */
[----:B------:R-:W-:Y:S02]  /*0620*/  IMAD.IADD R45, R19, 0x1, R45 ;  /* 0x00000001132d7824 */ /* 0x000fe400078e022d */
[----:B------:R-:W-:-:S02]  /*0630*/  IMAD.IADD R8, R21, 0x1, R37 ;  /* 0x0000000115087824 */ /* 0x000fc400078e0225 */
[----:B------:R-:W-:Y:S02]  /*0640*/  IMAD.IADD R38, R23, 0x1, R35 ;  /* 0x0000000117267824 */ /* 0x000fe400078e0223 */
[----:B------:R-:W-:Y:S02]  /*0650*/  IMAD.IADD R42, R27, 0x1, R31 ;  /* 0x000000011b2a7824 */ /* 0x000fe400078e021f */
[----:B------:R-:W-:-:S07]  /*0660*/  IMAD.IADD R3, R29, 0x1, R3 ;  /* 0x000000011d037824 */ /* 0x000fce00078e0203 */
.L_x_17:
[----:B0-2---:R-:W-:Y:S02]  /*0670*/  LEA R30, P0, R12, R4, 0x3 ;  /* 0x000000040c1e7211 */ /* 0x005fe400078018ff */
[----:B------:R-:W-:-:S03]  /*0680*/  IADD3 R36, P1, PT, R4, R5, RZ ;  /* 0x0000000504247210 */ /* 0x000fc60007f3e0ff */
[C---:B-1----:R-:W-:Y:S01]  /*0690*/  IMAD.X R31, R6.reuse, 0x1, R9, P0 ;  /* 0x00000001061f7824 */ /* 0x042fe200000e0609 */
[----:B------:R-:W-:-:S05]  /*06a0*/  IADD3.X R37, PT, PT, R6, R7, RZ, P1, !PT ;  /* 0x0000000706257210 */ /* 0x000fca0000ffe4ff */
[----:B------:R-:W2:Y:S04]  /*06b0*/  LDG.E.64 R30, desc[UR4][R30.64] ;  /* 0x000000041e1e7981 */ /* 0x000ea8000c1e1b00 */
[----:B------:R-:W2:Y:S01]  /*06c0*/  LDG.E.64 R34, desc[UR4][R36.64] ;  /* 0x0000000424227981 */ /* 0x000ea2000c1e1b00 */
[----:B------:R-:W-:-:S05]  /*06d0*/  IADD3 R32, P0, PT, R4, R14, RZ ;  /* 0x0000000e04207210 */ /* 0x000fca0007f1e0ff */
[----:B------:R-:W-:Y:S01]  /*06e0*/  IMAD.X R33, R6, 0x1, R41, P0 ;  /* 0x0000000106217824 */ /* 0x000fe200000e0629 */
[----:B--2---:R-:W-:Y:S01]  /*06f0*/  DADD R34, R30, R34 ;  /* 0x000000001e227229 */ /* 0x004fe20000000022 */
[----:B------:R-:W-:-:S05]  /*0700*/  IADD3 R30, P1, PT, R4, R20, RZ ;  /* 0x00000014041e7210 */ /* 0x000fca0007f3e0ff */
[----:B------:R-:W-:Y:S02]  /*0710*/  IMAD.X R31, R6, 0x1, R8, P1 ;  /* 0x00000001061f7824 */ /* 0x000fe400008e0608 */
[----:B------:R-:W-:-:S07]  /*0720*/  DMUL R34, R34, 0.5 ;  /* 0x3fe0000022227828 */ /* 0x000fce0000000000 */
[----:B------:R0:W-:Y:S04]  /*0730*/  STG.E.64 desc[UR4][R32.64], R34 ;  /* 0x0000002220007986 */ /* 0x0001e8000c101b04 */
[----:B0-----:R-:W2:Y:S02]  /*0740*/  LDG.E.64 R32, desc[UR4][R30.64] ;  /* 0x000000041e207981 */ /* 0x001ea4000c1e1b00 */
[----:B--2---:R-:W-:Y:S01]  /*0750*/  DADD R34, R34, R32 ;  /* 0x0000000022227229 */ /* 0x004fe20000000020 */
[----:B------:R-:W-:-:S05]  /*0760*/  IADD3 R32, P0, PT, R4, R16, RZ ;  /* 0x0000001004207210 */ /* 0x000fca0007f1e0ff */
[----:B------:R-:W-:Y:S02]  /*0770*/  IMAD.X R33, R6, 0x1, R43, P0 ;  /* 0x0000000106217824 */ /* 0x000fe400000e062b */
[----:B------:R-:W-:-:S07]  /*0780*/  DMUL R34, R34, 0.5 ;  /* 0x3fe0000022227828 */ /* 0x000fce0000000000 */
[----:B------:R0:W-:Y:S04]  /*0790*/  STG.E.64 desc[UR4][R36.64], R34 ;  /* 0x0000002224007986 */ /* 0x0001e8000c101b04 */
[----:B0-----:R-:W2:Y:S02]  /*07a0*/  LDG.E.64 R36, desc[UR4][R32.64] ;  /* 0x0000000420247981 */ /* 0x001ea4000c1e1b00 */
[----:B--2---:R-:W-:Y:S01]  /*07b0*/  DADD R36, R34, R36 ;  /* 0x0000000022247229 */ /* 0x004fe20000000024 */
[----:B------:R-:W-:-:S04]  /*07c0*/  IADD3 R34, P0, PT, R4, R22, RZ ;  /* 0x0000001604227210 */ /* 0x000fc80007f1e0ff */
[----:B------:R-:W-:-:S03]  /*07d0*/  IADD3.X R35, PT, PT, R6, R38, RZ, P0, !PT ;  /* 0x0000002606237210 */ /* 0x000fc600007fe4ff */
        /* <DEDUP_REMOVED lines=26> */
[----:B------:R-:W0:Y:S01]  /*0980*/  LDG.E.64 R34, desc[UR4][R34.64] ;  /* 0x0000000422227981 */ /* 0x000e22000c1e1b00 */
[----:B------:R-:W-:Y:S01]  /*0990*/  VIADD R44, R44, 0x8 ;  /* 0x000000082c2c7836 */ /* 0x000fe20000000000 */
[C---:B------:R-:W-:Y:S02]  /*09a0*/  LEA R39, P2, R10.reuse, R39, 0x3 ;  /* 0x000000270a277211 */ /* 0x040fe400078418ff */
[----:B------:R-:W-:Y:S02]  /*09b0*/  LEA R4, P1, R10, R4, 0x6 ;  /* 0x000000040a047211 */ /* 0x000fe400078230ff */
[----:B------:R-:W-:-:S02]  /*09c0*/  ISETP.NE.AND P0, PT, R44, RZ, PT ;  /* 0x000000ff2c00720c */ /* 0x000fc40003f05270 */
[C-C-:B------:R-:W-:Y:S02]  /*09d0*/  LEA.HI.X R2, R10.reuse, R2, R11.reuse, 0x3, P2 ;  /* 0x000000020a027211 */ /* 0x140fe400010f1c0b */
[----:B------:R-:W-:Y:S01]  /*09e0*/  LEA.HI.X R6, R10, R6, R11, 0x6, P1 ;  /* 0x000000060a067211 */ /* 0x000fe200008f340b */
[----:B0-----:R-:W-:-:S08]  /*09f0*/  DADD R30, R36, R34 ;  /* 0x00000000241e7229 */ /* 0x001fd00000000022 */
[----:B------:R-:W-:-:S07]  /*0a00*/  DMUL R30, R30, 0.5 ;  /* 0x3fe000001e1e7828 */ /* 0x000fce0000000000 */
[----:B------:R2:W-:Y:S01]  /*0a10*/  STG.E.64 desc[UR4][R32.64], R30 ;  /* 0x0000001e20007986 */ /* 0x0005e2000c101b04 */
[----:B------:R-:W-:Y:S05]  /*0a20*/  @P0 BRA `(.L_x_17) ;  /* 0xfffffffc00100947 */ /* 0x000fea000383ffff */
.L_x_16:
[----:B------:R-:W-:-:S05]  /*0a30*/  VIADD R3, R0, 0xfffffffe ;  /* 0xfffffffe00037836 */ /* 0x000fca0000000000 */
[----:B0-----:R-:W-:-:S13]  /*0a40*/  LOP3.LUT P0, R4, R3, 0x7, RZ, 0xc0, !PT ;  /* 0x0000000703047812 */ /* 0x001fda000780c0ff */
[----:B------:R-:W-:Y:S05]  /*0a50*/  @!P0 EXIT ;  /* 0x000000000000894d */ /* 0x000fea0003800000 */
[----:B------:R-:W-:Y:S02]  /*0a60*/  ISETP.GE.U32.AND P1, PT, R4, 0x4, PT ;  /* 0x000000040400780c */ /* 0x000fe40003f26070 */
[----:B------:R-:W-:-:S04]  /*0a70*/  LOP3.LUT R3, R3, 0x3, RZ, 0xc0, !PT ;  /* 0x0000000303037812 */ /* 0x000fc800078ec0ff */
[----:B------:R-:W-:-:S07]  /*0a80*/  ISETP.NE.AND P0, PT, R3, RZ, PT ;  /* 0x000000ff0300720c */ /* 0x000fce0003f05270 */
[----:B------:R-:W-:Y:S06]  /*0a90*/  @!P1 BRA `(.L_x_18) ;  /* 0x0000000000a09947 */ /* 0x000fec0003800000 */
[----:B------:R-:W0:Y:S01]  /*0aa0*/  LDCU.64 UR6, c[0x0][0x380] ;  /* 0x00007000ff0677ac */ /* 0x000e220008000a00 */
[CC--:B------:R-:W-:Y:S02]  /*0ab0*/  IADD3 R4, P1, PT, -R10.reuse, R39.reuse, RZ ;  /* 0x000000270a047210 */ /* 0x0c0fe40007f3e1ff */
[----:B------:R-:W-:-:S03]  /*0ac0*/  IADD3 R39, P2, PT, R10, R39, RZ ;  /* 0x000000270a277210 */ /* 0x000fc60007f5e0ff */
[----:B------:R-:W-:Y:S01]  /*0ad0*/  IMAD.X R7, R2, 0x1, ~R11, P1 ;  /* 0x0000000102077824 */ /* 0x000fe200008e0e0b */
[----:B------:R-:W-:Y:S02]  /*0ae0*/  IADD3.X R5, PT, PT, R11, R2, RZ, P2, !PT ;  /* 0x000000020b057210 */ /* 0x000fe400017fe4ff */
[C---:B0-----:R-:W-:Y:S02]  /*0af0*/  LEA R12, P1, R4.reuse, UR6, 0x3 ;  /* 0x00000006040c7c11 */ /* 0x041fe4000f8218ff */
[C---:B------:R-:W-:Y:S02]  /*0b00*/  LEA R14, P2, R39.reuse, UR6, 0x3 ;  /* 0x00000006270e7c11 */ /* 0x040fe4000f8418ff */
[----:B------:R-:W-:Y:S02]  /*0b10*/  LEA.HI.X R13, R4, UR7, R7, 0x3, P1 ;  /* 0x00000007040d7c11 */ /* 0x000fe400088f1c07 */
[----:B------:R-:W-:-:S03]  /*0b20*/  LEA.HI.X R15, R39, UR7, R5, 0x3, P2 ;  /* 0x00000007270f7c11 */ /* 0x000fc600090f1c05 */
[----:B-1----:R-:W3:Y:S04]  /*0b30*/  LDG.E.64 R6, desc[UR4][R12.64] ;  /* 0x000000040c067981 */ /* 0x002ee8000c1e1b00 */
[----:B------:R-:W3:Y:S01]  /*0b40*/  LDG.E.64 R8, desc[UR4][R14.64] ;  /* 0x000000040e087981 */ /* 0x000ee2000c1e1b00 */
[C---:B------:R-:W-:Y:S01]  /*0b50*/  IMAD.SHL.U32 R23, R10.reuse, 0x8, RZ ;  /* 0x000000080a177824 */ /* 0x040fe200078e00ff */
[----:B------:R-:W-:-:S04]  /*0b60*/  SHF.L.U64.HI R25, R10, 0x3, R11 ;  /* 0x000000030a197819 */ /* 0x000fc8000001020b */
[C---:B------:R-:W-:Y:S02]  /*0b70*/  IADD3 R16, P1, PT, R23.reuse, R12, RZ ;  /* 0x0000000c17107210 */ /* 0x040fe40007f3e0ff */
[----:B------:R-:W-:-:S03]  /*0b80*/  IADD3 R18, P2, PT, R23, R14, RZ ;  /* 0x0000000e17127210 */ /* 0x000fc60007f5e0ff */
[C---:B------:R-:W-:Y:S02]  /*0b90*/  IMAD.X R17, R25.reuse, 0x1, R13, P1 ;  /* 0x0000000119117824 */ /* 0x040fe400008e060d */
[----:B------:R-:W-:Y:S01]  /*0ba0*/  IMAD.X R19, R25, 0x1, R15, P2 ;  /* 0x0000000119137824 */ /* 0x000fe200010e060f */
[----:B---3--:R-:W-:-:S08]  /*0bb0*/  DADD R6, R6, R8 ;  /* 0x0000000006067229 */ /* 0x008fd00000000008 */
[----:B------:R-:W-:-:S07]  /*0bc0*/  DMUL R6, R6, 0.5 ;  /* 0x3fe0000006067828 */ /* 0x000fce0000000000 */
[----:B------:R0:W-:Y:S04]  /*0bd0*/  STG.E.64 desc[UR4][R16.64], R6 ;  /* 0x0000000610007986 */ /* 0x0001e8000c101b04 */
[----:B------:R-:W3:Y:S01]  /*0be0*/  LDG.E.64 R8, desc[UR4][R18.64] ;  /* 0x0000000412087981 */ /* 0x000ee2000c1e1b00 */
[----:B------:R-:W-:-:S04]  /*0bf0*/  IADD3 R20, P1, PT, R18, R23, RZ ;  /* 0x0000001712147210 */ /* 0x000fc80007f3e0ff */
[----:B------:R-:W-:Y:S01]  /*0c00*/  IADD3.X R21, PT, PT, R19, R25, RZ, P1, !PT ;  /* 0x0000001913157210 */ /* 0x000fe20000ffe4ff */
[----:B---3--:R-:W-:-:S08]  /*0c10*/  DADD R8, R6, R8 ;  /* 0x0000000006087229 */ /* 0x008fd00000000008 */
[----:B------:R-:W-:-:S07]  /*0c20*/  DMUL R8, R8, 0.5 ;  /* 0x3fe0000008087828 */ /* 0x000fce0000000000 */
[----:B------:R3:W-:Y:S04]  /*0c30*/  STG.E.64 desc[UR4][R14.64], R8 ;  /* 0x000000080e007986 */ /* 0x0007e8000c101b04 */
[----:B------:R-:W4:Y:S01]  /*0c40*/  LDG.E.64 R12, desc[UR4][R20.64] ;  /* 0x00000004140c7981 */ /* 0x000f22000c1e1b00 */
[----:B------:R-:W-:-:S05]  /*0c50*/  IADD3 R22, P1, PT, R20, R23, RZ ;  /* 0x0000001714167210 */ /* 0x000fca0007f3e0ff */
[----:B------:R-:W-:Y:S01]  /*0c60*/  IMAD.X R23, R21, 0x1, R25, P1 ;  /* 0x0000000115177824 */ /* 0x000fe200008e0619 */
[----:B----4-:R-:W-:-:S08]  /*0c70*/  DADD R12, R8, R12 ;  /* 0x00000000080c7229 */ /* 0x010fd0000000000c */
[----:B------:R-:W-:-:S07]  /*0c80*/  DMUL R12, R12, 0.5 ;  /* 0x3fe000000c0c7828 */ /* 0x000fce0000000000 */
[----:B------:R3:W-:Y:S04]  /*0c90*/  STG.E.64 desc[UR4][R18.64], R12 ;  /* 0x0000000c12007986 */ /* 0x0007e8000c101b04 */
[----:B0-----:R-:W4:Y:S01]  /*0ca0*/  LDG.E.64 R6, desc[UR4][R22.64] ;  /* 0x0000000416067981 */ /* 0x001f22000c1e1b00 */
[----:B------:R-:W-:-:S04]  /*0cb0*/  LEA R39, P1, R10, R39, 0x1 ;  /* 0x000000270a277211 */ /* 0x000fc800078208ff */
[C---:B------:R-:W-:Y:S02]  /*0cc0*/  IADD3 R39, P2, PT, R10.reuse, R39, RZ ;  /* 0x000000270a277210 */ /* 0x040fe40007f5e0ff */
[----:B------:R-:W-:-:S05]  /*0cd0*/  LEA.HI.X R5, R10, R5, R11, 0x1, P1 ;  /* 0x000000050a057211 */ /* 0x000fca00008f0c0b */
[----:B------:R-:W-:Y:S01]  /*0ce0*/  IMAD.X R2, R11, 0x1, R5, P2 ;  /* 0x000000010b027824 */ /* 0x000fe200010e0605 */
[----:B----4-:R-:W-:-:S08]  /*0cf0*/  DADD R6, R12, R6 ;  /* 0x000000000c067229 */ /* 0x010fd00000000006 */
[----:B------:R-:W-:-:S07]  /*0d00*/  DMUL R6, R6, 0.5 ;  /* 0x3fe0000006067828 */ /* 0x000fce0000000000 */
[----:B------:R3:W-:Y:S04]  /*0d10*/  STG.E.64 desc[UR4][R20.64], R6 ;  /* 0x0000000614007986 */ /* 0x0007e8000c101b04 */
.L_x_18:
[----:B------:R-:W-:Y:S05]  /*0d20*/  @!P0 EXIT ;  /* 0x000000000000894d */ /* 0x000fea0003800000 */
[----:B------:R-:W-:Y:S02]  /*0d30*/  ISETP.NE.AND P1, PT, R3, 0x1, PT ;  /* 0x000000010300780c */ /* 0x000fe40003f25270 */
[----:B------:R-:W-:-:S04]  /*0d40*/  LOP3.LUT R0, R0, 0x1, RZ, 0xc0, !PT ;  /* 0x0000000100007812 */ /* 0x000fc800078ec0ff */
[----:B------:R-:W-:-:S07]  /*0d50*/  ISETP.NE.U32.AND P0, PT, R0, 0x1, PT ;  /* 0x000000010000780c */ /* 0x000fce0003f05070 */
[----:B------:R-:W-:Y:S06]  /*0d60*/  @!P1 BRA `(.L_x_19) ;  /* 0x0000000000689947 */ /* 0x000fec0003800000 */
[----:B------:R-:W1:Y:S01]  /*0d70*/  LDCU.64 UR6, c[0x0][0x380] ;  /* 0x00007000ff0677ac */ /* 0x000e620008000a00 */
[CC--:B------:R-:W-:Y:S02]  /*0d80*/  IADD3 R17, P2, PT, R10.reuse, R39.reuse, RZ ;  /* 0x000000270a117210 */ /* 0x0c0fe40007f5e0ff */
[----:B------:R-:W-:-:S03]  /*0d90*/  IADD3 R39, P1, PT, -R10, R39, RZ ;  /* 0x000000270a277210 */ /* 0x000fc60007f3e1ff */
[C---:B------:R-:W-:Y:S01]  /*0da0*/  IMAD.X R0, R11.reuse, 0x1, R2, P2 ;  /* 0x000000010b007824 */ /* 0x040fe200010e0602 */
[----:B------:R-:W-:Y:S02]  /*0db0*/  IADD3.X R2, PT, PT, ~R11, R2, RZ, P1, !PT ;  /* 0x000000020b027210 */ /* 0x000fe40000ffe5ff */
[----:B-1-3--:R-:W-:Y:S02]  /*0dc0*/  LEA R6, P1, R39, UR6, 0x3 ;  /* 0x0000000627067c11 */ /* 0x00afe4000f8218ff */
[----:B------:R-:W-:Y:S02]  /*0dd0*/  LEA R8, P2, R17, UR6, 0x3 ;  /* 0x0000000611087c11 */ /* 0x000fe4000f8418ff */
[----:B------:R-:W-:Y:S02]  /*0de0*/  LEA.HI.X R7, R39, UR7, R2, 0x3, P1 ;  /* 0x0000000727077c11 */ /* 0x000fe400088f1c02 */
[----:B------:R-:W-:-:S03]  /*0df0*/  LEA.HI.X R9, R17, UR7, R0, 0x3, P2 ;  /* 0x0000000711097c11 */ /* 0x000fc600090f1c00 */
[----:B------:R-:W3:Y:S04]  /*0e00*/  LDG.E.64 R2, desc[UR4][R6.64] ;  /* 0x0000000406027981 */ /* 0x000ee8000c1e1b00 */
        /* <DEDUP_REMOVED lines=11> */
[----:B------:R-:W-:Y:S01]  /*0ec0*/  IADD3 R39, P1, PT, R10, R17, RZ ;  /* 0x000000110a277210 */ /* 0x000fe20007f3e0ff */
[----:B---3--:R-:W-:-:S08]  /*0ed0*/  DADD R2, R4, R2 ;  /* 0x0000000004027229 */ /* 0x008fd00000000002 */
[----:B------:R-:W-:Y:S01]  /*0ee0*/  DMUL R6, R2, 0.5 ;  /* 0x3fe0000002067828 */ /* 0x000fe20000000000 */
[----:B------:R-:W-:-:S06]  /*0ef0*/  IADD3.X R2, PT, PT, R11, R0, RZ, P1, !PT ;  /* 0x000000000b027210 */ /* 0x000fcc0000ffe4ff */
[----:B------:R0:W-:Y:S04]  /*0f00*/  STG.E.64 desc[UR4][R8.64], R6 ;  /* 0x0000000608007986 */ /* 0x0001e8000c101b04 */
.L_x_19:
[----:B------:R-:W-:Y:S05]  /*0f10*/  @P0 EXIT ;  /* 0x000000000000094d */ /* 0x000fea0003800000 */
[----:B------:R-:W0:Y:S01]  /*0f20*/  LDCU.64 UR6, c[0x0][0x380] ;  /* 0x00007000ff0677ac */ /* 0x000e220008000a00 */
[CC--:B------:R-:W-:Y:S02]  /*0f30*/  IADD3 R0, P0, PT, -R10.reuse, R39.reuse, RZ ;  /* 0x000000270a007210 */ /* 0x0c0fe40007f1e1ff */
[----:B------:R-:W-:-:S03]  /*0f40*/  IADD3 R39, P1, PT, R10, R39, RZ ;  /* 0x000000270a277210 */ /* 0x000fc60007f3e0ff */
[----:B------:R-:W-:Y:S02]  /*0f50*/  IMAD.X R3, R2, 0x1, ~R11, P0 ;  /* 0x0000000102037824 */ /* 0x000fe400000e0e0b */
[----:B------:R-:W-:Y:S01]  /*0f60*/  IMAD.X R2, R11, 0x1, R2, P1 ;  /* 0x000000010b027824 */ /* 0x000fe200008e0602 */
[C---:B0-----:R-:W-:Y:S02]  /*0f70*/  LEA R4, P1, R39.reuse, UR6, 0x3 ;  /* 0x0000000627047c11 */ /* 0x041fe4000f8218ff */
[C---:B-1-3--:R-:W-:Y:S02]  /*0f80*/  LEA R6, P0, R0.reuse, UR6, 0x3 ;  /* 0x0000000600067c11 */ /* 0x04afe4000f8018ff */
[----:B------:R-:W-:Y:S02]  /*0f90*/  LEA.HI.X R5, R39, UR7, R2, 0x3, P1 ;  /* 0x0000000727057c11 */ /* 0x000fe400088f1c02 */
[----:B------:R-:W-:-:S04]  /*0fa0*/  LEA.HI.X R7, R0, UR7, R3, 0x3, P0 ;  /* 0x0000000700077c11 */ /* 0x000fc800080f1c03 */
[----:B------:R-:W3:Y:S04]  /*0fb0*/  LDG.E.64 R4, desc[UR4][R4.64] ;  /* 0x0000000404047981 */ /* 0x000ee8000c1e1b00 */
[----:B------:R-:W3:Y:S01]  /*0fc0*/  LDG.E.64 R2, desc[UR4][R6.64] ;  /* 0x0000000406027981 */ /* 0x000ee2000c1e1b00 */
[----:B------:R-:W-:-:S04]  /*0fd0*/  LEA R8, P0, R10, R6, 0x3 ;  /* 0x000000060a087211 */ /* 0x000fc800078018ff */
[----:B------:R-:W-:Y:S01]  /*0fe0*/  LEA.HI.X R9, R10, R7, R11, 0x3, P0 ;  /* 0x000000070a097211 */ /* 0x000fe200000f1c0b */
[----:B---3--:R-:W-:-:S08]  /*0ff0*/  DADD R2, R2, R4 ;  /* 0x0000000002027229 */ /* 0x008fd00000000004 */
[----:B------:R-:W-:-:S07]  /*1000*/  DMUL R2, R2, 0.5 ;  /* 0x3fe0000002027828 */ /* 0x000fce0000000000 */
[----:B------:R-:W-:Y:S01]  /*1010*/  STG.E.64 desc[UR4][R8.64], R2 ;  /* 0x0000000208007986 */ /* 0x000fe2000c101b04 */
[----:B------:R-:W-:Y:S05]  /*1020*/  EXIT ;  /* 0x000000000000794d */ /* 0x000fea0003800000 */
.L_x_20:
        /* <DEDUP_REMOVED lines=13> */
.L_x_23:


//--------------------- .nv.shared._Z7sweep_zPdS_i --------------------------
	.section	.nv.shared._Z7sweep_zPdS_i,"aw",@nobits
	.sectionflags	@""
	.align	16
	.zero		1024


//--------------------- .nv.shared.reserved.0     --------------------------
	.section	.nv.shared.reserved.0,"aw",@nobits
	.weak		__nv_reservedSMEM_offset_0_alias
	.size		__nv_reservedSMEM_offset_0_alias, 0, 64
	.other		__nv_reservedSMEM_offset_0_alias,@"STO_CUDA_RESERVED_SHARED STV_DEFAULT"
__nv_reservedSMEM_offset_0_alias:
	.zero		0
	.zero		64


//--------------------- .nv.shared._Z7sweep_yPdi  --------------------------
	.section	.nv.shared._Z7sweep_yPdi,"aw",@nobits
	.sectionflags	@""
	.align	16
	.zero		1024


//--------------------- .nv.shared._Z7sweep_xPdi  --------------------------
	.section	.nv.shared._Z7sweep_xPdi,"aw",@nobits
	.sectionflags	@""
	.align	16
	.zero		1024


//--------------------- .nv.constant0._Z7sweep_zPdS_i --------------------------
	.section	.nv.constant0._Z7sweep_zPdS_i,"a",@progbits
	.sectionflags	@""
	.align	4
.nv.constant0._Z7sweep_zPdS_i:
	.zero		916


//--------------------- .nv.constant0._Z7sweep_yPdi --------------------------
	.section	.nv.constant0._Z7sweep_yPdi,"a",@progbits
	.sectionflags	@""
	.align	4
.nv.constant0._Z7sweep_yPdi:
	.zero		908


//--------------------- .nv.constant0._Z7sweep_xPdi --------------------------
	.section	.nv.constant0._Z7sweep_xPdi,"a",@progbits
	.sectionflags	@""
	.align	4
.nv.constant0._Z7sweep_xPdi:
	.zero		908


//--------------------- SYMBOLS --------------------------

	.type		.nv.reservedSmem.offset0,@object
	.size		.nv.reservedSmem.offset0,0x4
	.type		.nv.reservedSmem.cap,@object
	.size		.nv.reservedSmem.cap,0x4
